//
// Generated by NVIDIA NVVM Compiler
//
// Compiler Build ID: CL-36424714
// Cuda compilation tools, release 13.0, V13.0.88
// Based on NVVM 20.0.0
//

.version 9.0
.target sm_100
.address_size 64

	// .globl	aroonosc_batch_f32

.visible .entry aroonosc_batch_f32(
	.param .u64 .ptr .align 1 aroonosc_batch_f32_param_0,
	.param .u64 .ptr .align 1 aroonosc_batch_f32_param_1,
	.param .u64 .ptr .align 1 aroonosc_batch_f32_param_2,
	.param .u32 aroonosc_batch_f32_param_3,
	.param .u32 aroonosc_batch_f32_param_4,
	.param .u32 aroonosc_batch_f32_param_5,
	.param .u64 .ptr .align 1 aroonosc_batch_f32_param_6
)
{
	.reg .pred 	%p<50>;
	.reg .b16 	%rs<19>;
	.reg .b32 	%r<132>;
	.reg .b32 	%f<84>;
	.reg .b64 	%rd<30>;

	ld.param.u64 	%rd5, [aroonosc_batch_f32_param_0];
	ld.param.u64 	%rd6, [aroonosc_batch_f32_param_1];
	ld.param.u64 	%rd4, [aroonosc_batch_f32_param_2];
	ld.param.u32 	%r53, [aroonosc_batch_f32_param_3];
	ld.param.u32 	%r54, [aroonosc_batch_f32_param_4];
	ld.param.u32 	%r55, [aroonosc_batch_f32_param_5];
	ld.param.u64 	%rd7, [aroonosc_batch_f32_param_6];
	cvta.to.global.u64 	%rd1, %rd7;
	cvta.to.global.u64 	%rd2, %rd6;
	cvta.to.global.u64 	%rd3, %rd5;
	mov.u32 	%r1, %ctaid.x;
	setp.ge.s32 	%p1, %r1, %r55;
	setp.lt.s32 	%p2, %r53, 1;
	or.pred  	%p3, %p2, %p1;
	@%p3 bra 	$L__BB0_21;
	mul.lo.s32 	%r2, %r53, %r1;
	mov.u32 	%r3, %tid.x;
	setp.ge.u32 	%p4, %r3, %r53;
	@%p4 bra 	$L__BB0_4;
	mov.u32 	%r4, %ntid.x;
	mov.u32 	%r108, %r3;
$L__BB0_3:
	add.s32 	%r56, %r108, %r2;
	mul.wide.s32 	%rd8, %r56, 4;
	add.s64 	%rd9, %rd1, %rd8;
	mov.b32 	%r57, 2147483647;
	st.global.u32 	[%rd9], %r57;
	add.s32 	%r108, %r108, %r4;
	setp.lt.s32 	%p5, %r108, %r53;
	@%p5 bra 	$L__BB0_3;
$L__BB0_4:
	bar.sync 	0;
	setp.ne.s32 	%p6, %r3, 0;
	@%p6 bra 	$L__BB0_21;
	cvta.to.global.u64 	%rd10, %rd4;
	mul.wide.u32 	%rd11, %r1, 4;
	add.s64 	%rd12, %rd10, %rd11;
	ld.global.nc.u32 	%r7, [%rd12];
	setp.lt.s32 	%p7, %r7, 1;
	@%p7 bra 	$L__BB0_21;
	add.s32 	%r110, %r7, %r54;
	setp.ge.s32 	%p8, %r110, %r53;
	@%p8 bra 	$L__BB0_21;
	cvt.rn.f32.u32 	%f18, %r7;
	mov.f32 	%f19, 0f42C80000;
	div.rn.f32 	%f1, %f19, %f18;
	mov.b32 	%r109, 0;
	mov.b16 	%rs17, 0;
	mov.u16 	%rs18, %rs17;
$L__BB0_8:
	add.s32 	%r60, %r54, %r109;
	add.s32 	%r61, %r60, 1;
	max.s32 	%r11, %r110, %r61;
	sub.s32 	%r12, %r11, %r60;
	sub.s32 	%r122, %r110, %r7;
	mul.wide.s32 	%rd13, %r122, 4;
	add.s64 	%rd14, %rd3, %rd13;
	add.s64 	%rd15, %rd2, %rd13;
	ld.global.nc.f32 	%f80, [%rd15];
	ld.global.nc.f32 	%f81, [%rd14];
	sub.s32 	%r62, %r60, %r11;
	setp.gt.u32 	%p9, %r62, -8;
	mov.u32 	%r131, %r122;
	mov.u32 	%r130, %r122;
	@%p9 bra 	$L__BB0_12;
	sub.s32 	%r63, %r110, %r7;
	add.s32 	%r112, %r63, 4;
	and.b32  	%r64, %r12, -8;
	neg.s32 	%r111, %r64;
	mov.u32 	%r131, %r122;
	mov.u32 	%r130, %r122;
$L__BB0_10:
	.pragma "nounroll";
	add.s32 	%r65, %r112, -4;
	add.s32 	%r66, %r112, -3;
	mul.wide.s32 	%rd16, %r65, 4;
	add.s64 	%rd17, %rd3, %rd16;
	ld.global.nc.f32 	%f20, [%rd17+4];
	setp.gt.f32 	%p10, %f20, %f81;
	selp.b32 	%r67, %r66, %r130, %p10;
	selp.f32 	%f21, %f20, %f81, %p10;
	add.s64 	%rd18, %rd2, %rd16;
	ld.global.nc.f32 	%f22, [%rd18+4];
	setp.lt.f32 	%p11, %f22, %f80;
	selp.b32 	%r68, %r66, %r131, %p11;
	selp.f32 	%f23, %f22, %f80, %p11;
	add.s32 	%r69, %r112, -2;
	ld.global.nc.f32 	%f24, [%rd17+8];
	setp.gt.f32 	%p12, %f24, %f21;
	selp.b32 	%r70, %r69, %r67, %p12;
	selp.f32 	%f25, %f24, %f21, %p12;
	ld.global.nc.f32 	%f26, [%rd18+8];
	setp.lt.f32 	%p13, %f26, %f23;
	selp.b32 	%r71, %r69, %r68, %p13;
	selp.f32 	%f27, %f26, %f23, %p13;
	add.s32 	%r72, %r112, -1;
	ld.global.nc.f32 	%f28, [%rd17+12];
	setp.gt.f32 	%p14, %f28, %f25;
	selp.b32 	%r73, %r72, %r70, %p14;
	selp.f32 	%f29, %f28, %f25, %p14;
	ld.global.nc.f32 	%f30, [%rd18+12];
	setp.lt.f32 	%p15, %f30, %f27;
	selp.b32 	%r74, %r72, %r71, %p15;
	selp.f32 	%f31, %f30, %f27, %p15;
	add.s32 	%r75, %r112, 4;
	ld.global.nc.f32 	%f32, [%rd17+16];
	setp.gt.f32 	%p16, %f32, %f29;
	selp.b32 	%r76, %r112, %r73, %p16;
	selp.f32 	%f33, %f32, %f29, %p16;
	ld.global.nc.f32 	%f34, [%rd18+16];
	setp.lt.f32 	%p17, %f34, %f31;
	selp.b32 	%r77, %r112, %r74, %p17;
	selp.f32 	%f35, %f34, %f31, %p17;
	add.s32 	%r78, %r112, 1;
	ld.global.nc.f32 	%f36, [%rd17+20];
	setp.gt.f32 	%p18, %f36, %f33;
	selp.b32 	%r79, %r78, %r76, %p18;
	selp.f32 	%f37, %f36, %f33, %p18;
	ld.global.nc.f32 	%f38, [%rd18+20];
	setp.lt.f32 	%p19, %f38, %f35;
	selp.b32 	%r80, %r78, %r77, %p19;
	selp.f32 	%f39, %f38, %f35, %p19;
	add.s32 	%r81, %r112, 2;
	ld.global.nc.f32 	%f40, [%rd17+24];
	setp.gt.f32 	%p20, %f40, %f37;
	selp.b32 	%r82, %r81, %r79, %p20;
	selp.f32 	%f41, %f40, %f37, %p20;
	ld.global.nc.f32 	%f42, [%rd18+24];
	setp.lt.f32 	%p21, %f42, %f39;
	selp.b32 	%r83, %r81, %r80, %p21;
	selp.f32 	%f43, %f42, %f39, %p21;
	add.s32 	%r84, %r112, 3;
	ld.global.nc.f32 	%f44, [%rd17+28];
	setp.gt.f32 	%p22, %f44, %f41;
	selp.b32 	%r85, %r84, %r82, %p22;
	selp.f32 	%f45, %f44, %f41, %p22;
	ld.global.nc.f32 	%f46, [%rd18+28];
	setp.lt.f32 	%p23, %f46, %f43;
	selp.b32 	%r86, %r84, %r83, %p23;
	selp.f32 	%f47, %f46, %f43, %p23;
	ld.global.nc.f32 	%f48, [%rd17+32];
	setp.gt.f32 	%p24, %f48, %f45;
	selp.b32 	%r130, %r75, %r85, %p24;
	selp.f32 	%f81, %f48, %f45, %p24;
	ld.global.nc.f32 	%f49, [%rd18+32];
	setp.lt.f32 	%p25, %f49, %f47;
	selp.b32 	%r131, %r75, %r86, %p25;
	selp.f32 	%f80, %f49, %f47, %p25;
	add.s32 	%r112, %r112, 8;
	add.s32 	%r111, %r111, 8;
	setp.ne.s32 	%p26, %r111, 0;
	@%p26 bra 	$L__BB0_10;
	add.s32 	%r122, %r112, -4;
$L__BB0_12:
	and.b32  	%r87, %r12, 7;
	setp.eq.s32 	%p27, %r87, 0;
	@%p27 bra 	$L__BB0_20;
	cvt.u16.u32 	%rs8, %r11;
	cvt.u16.u32 	%rs9, %r54;
	add.s16 	%rs10, %rs18, %rs9;
	sub.s16 	%rs11, %rs8, %rs10;
	cvt.u32.u16 	%r89, %rs11;
	and.b32  	%r30, %r89, 7;
	add.s32 	%r90, %r30, -1;
	setp.lt.u32 	%p28, %r90, 3;
	@%p28 bra 	$L__BB0_15;
	add.s32 	%r91, %r122, 1;
	mul.wide.s32 	%rd19, %r122, 4;
	add.s64 	%rd20, %rd3, %rd19;
	ld.global.nc.f32 	%f50, [%rd20+4];
	setp.gt.f32 	%p29, %f50, %f81;
	selp.b32 	%r92, %r91, %r130, %p29;
	selp.f32 	%f51, %f50, %f81, %p29;
	add.s64 	%rd21, %rd2, %rd19;
	ld.global.nc.f32 	%f52, [%rd21+4];
	setp.lt.f32 	%p30, %f52, %f80;
	selp.b32 	%r93, %r91, %r131, %p30;
	selp.f32 	%f53, %f52, %f80, %p30;
	add.s32 	%r94, %r122, 2;
	ld.global.nc.f32 	%f54, [%rd20+8];
	setp.gt.f32 	%p31, %f54, %f51;
	selp.b32 	%r95, %r94, %r92, %p31;
	selp.f32 	%f55, %f54, %f51, %p31;
	ld.global.nc.f32 	%f56, [%rd21+8];
	setp.lt.f32 	%p32, %f56, %f53;
	selp.b32 	%r96, %r94, %r93, %p32;
	selp.f32 	%f57, %f56, %f53, %p32;
	add.s32 	%r97, %r122, 3;
	ld.global.nc.f32 	%f58, [%rd20+12];
	setp.gt.f32 	%p33, %f58, %f55;
	selp.b32 	%r98, %r97, %r95, %p33;
	selp.f32 	%f59, %f58, %f55, %p33;
	ld.global.nc.f32 	%f60, [%rd21+12];
	setp.lt.f32 	%p34, %f60, %f57;
	selp.b32 	%r99, %r97, %r96, %p34;
	selp.f32 	%f61, %f60, %f57, %p34;
	add.s32 	%r122, %r122, 4;
	ld.global.nc.f32 	%f62, [%rd20+16];
	setp.gt.f32 	%p35, %f62, %f59;
	selp.b32 	%r130, %r122, %r98, %p35;
	selp.f32 	%f81, %f62, %f59, %p35;
	ld.global.nc.f32 	%f63, [%rd21+16];
	setp.lt.f32 	%p36, %f63, %f61;
	selp.b32 	%r131, %r122, %r99, %p36;
	selp.f32 	%f80, %f63, %f61, %p36;
$L__BB0_15:
	and.b32  	%r100, %r30, 3;
	setp.eq.s32 	%p37, %r100, 0;
	@%p37 bra 	$L__BB0_20;
	add.s16 	%rs14, %rs17, %rs9;
	sub.s16 	%rs3, %rs8, %rs14;
	and.b16  	%rs15, %rs3, 3;
	setp.eq.s16 	%p38, %rs15, 1;
	@%p38 bra 	$L__BB0_18;
	add.s32 	%r102, %r122, 1;
	mul.wide.s32 	%rd22, %r122, 4;
	add.s64 	%rd23, %rd3, %rd22;
	ld.global.nc.f32 	%f64, [%rd23+4];
	setp.gt.f32 	%p39, %f64, %f81;
	selp.b32 	%r103, %r102, %r130, %p39;
	selp.f32 	%f65, %f64, %f81, %p39;
	add.s64 	%rd24, %rd2, %rd22;
	ld.global.nc.f32 	%f66, [%rd24+4];
	setp.lt.f32 	%p40, %f66, %f80;
	selp.b32 	%r104, %r102, %r131, %p40;
	selp.f32 	%f67, %f66, %f80, %p40;
	add.s32 	%r122, %r122, 2;
	ld.global.nc.f32 	%f68, [%rd23+8];
	setp.gt.f32 	%p41, %f68, %f65;
	selp.b32 	%r130, %r122, %r103, %p41;
	selp.f32 	%f81, %f68, %f65, %p41;
	ld.global.nc.f32 	%f69, [%rd24+8];
	setp.lt.f32 	%p42, %f69, %f67;
	selp.b32 	%r131, %r122, %r104, %p42;
	selp.f32 	%f80, %f69, %f67, %p42;
$L__BB0_18:
	and.b16  	%rs16, %rs3, 1;
	setp.eq.b16 	%p43, %rs16, 1;
	not.pred 	%p44, %p43;
	@%p44 bra 	$L__BB0_20;
	add.s32 	%r105, %r122, 1;
	mul.wide.s32 	%rd25, %r122, 4;
	add.s64 	%rd26, %rd3, %rd25;
	ld.global.nc.f32 	%f70, [%rd26+4];
	setp.gt.f32 	%p45, %f70, %f81;
	selp.b32 	%r130, %r105, %r130, %p45;
	add.s64 	%rd27, %rd2, %rd25;
	ld.global.nc.f32 	%f71, [%rd27+4];
	setp.lt.f32 	%p46, %f71, %f80;
	selp.b32 	%r131, %r105, %r131, %p46;
$L__BB0_20:
	sub.s32 	%r106, %r130, %r131;
	cvt.rn.f32.s32 	%f72, %r106;
	mul.f32 	%f73, %f1, %f72;
	setp.gt.f32 	%p47, %f73, 0f42C80000;
	selp.f32 	%f74, 0f42C80000, %f73, %p47;
	setp.lt.f32 	%p48, %f74, 0fC2C80000;
	selp.f32 	%f75, 0fC2C80000, %f74, %p48;
	add.s32 	%r107, %r110, %r2;
	mul.wide.s32 	%rd28, %r107, 4;
	add.s64 	%rd29, %rd1, %rd28;
	st.global.f32 	[%rd29], %f75;
	add.s32 	%r110, %r110, 1;
	setp.lt.s32 	%p49, %r110, %r53;
	add.s32 	%r109, %r109, 1;
	add.s16 	%rs18, %rs18, 1;
	add.s16 	%rs17, %rs17, 1;
	@%p49 bra 	$L__BB0_8;
$L__BB0_21:
	ret;

}
	// .globl	aroonosc_many_series_one_param_f32
.visible .entry aroonosc_many_series_one_param_f32(
	.param .u64 .ptr .align 1 aroonosc_many_series_one_param_f32_param_0,
	.param .u64 .ptr .align 1 aroonosc_many_series_one_param_f32_param_1,
	.param .u64 .ptr .align 1 aroonosc_many_series_one_param_f32_param_2,
	.param .u32 aroonosc_many_series_one_param_f32_param_3,
	.param .u32 aroonosc_many_series_one_param_f32_param_4,
	.param .u32 aroonosc_many_series_one_param_f32_param_5,
	.param .u64 .ptr .align 1 aroonosc_many_series_one_param_f32_param_6
)
{
	.reg .pred 	%p<51>;
	.reg .b16 	%rs<19>;
	.reg .b32 	%r<146>;
	.reg .b32 	%f<84>;
	.reg .b64 	%rd<57>;

	ld.param.u64 	%rd6, [aroonosc_many_series_one_param_f32_param_0];
	ld.param.u64 	%rd7, [aroonosc_many_series_one_param_f32_param_1];
	ld.param.u64 	%rd4, [aroonosc_many_series_one_param_f32_param_2];
	ld.param.u32 	%r55, [aroonosc_many_series_one_param_f32_param_3];
	ld.param.u32 	%r56, [aroonosc_many_series_one_param_f32_param_4];
	ld.param.u32 	%r57, [aroonosc_many_series_one_param_f32_param_5];
	ld.param.u64 	%rd5, [aroonosc_many_series_one_param_f32_param_6];
	cvta.to.global.u64 	%rd1, %rd5;
	cvta.to.global.u64 	%rd2, %rd7;
	cvta.to.global.u64 	%rd3, %rd6;
	mov.u32 	%r1, %ctaid.x;
	setp.ge.s32 	%p1, %r1, %r55;
	setp.lt.s32 	%p2, %r56, 1;
	or.pred  	%p3, %p1, %p2;
	@%p3 bra 	$L__BB1_20;
	mov.u32 	%r2, %tid.x;
	setp.ge.u32 	%p4, %r2, %r56;
	@%p4 bra 	$L__BB1_4;
	mov.u32 	%r3, %ntid.x;
	mov.u32 	%r121, %r2;
$L__BB1_3:
	mad.lo.s32 	%r58, %r121, %r55, %r1;
	mul.wide.s32 	%rd8, %r58, 4;
	add.s64 	%rd9, %rd1, %rd8;
	mov.b32 	%r59, 2147483647;
	st.global.u32 	[%rd9], %r59;
	add.s32 	%r121, %r121, %r3;
	setp.lt.s32 	%p5, %r121, %r56;
	@%p5 bra 	$L__BB1_3;
$L__BB1_4:
	bar.sync 	0;
	setp.ne.s32 	%p6, %r2, 0;
	setp.lt.s32 	%p7, %r57, 1;
	or.pred  	%p8, %p6, %p7;
	@%p8 bra 	$L__BB1_20;
	cvta.to.global.u64 	%rd10, %rd4;
	mul.wide.u32 	%rd11, %r1, 4;
	add.s64 	%rd12, %rd10, %rd11;
	ld.global.nc.u32 	%r60, [%rd12];
	max.s32 	%r6, %r60, 0;
	add.s32 	%r123, %r6, %r57;
	setp.ge.s32 	%p9, %r123, %r56;
	@%p9 bra 	$L__BB1_20;
	cvt.rn.f32.u32 	%f18, %r57;
	mov.f32 	%f19, 0f42C80000;
	div.rn.f32 	%f1, %f19, %f18;
	mov.b32 	%r122, 0;
	mov.b16 	%rs17, 0;
	mul.wide.s32 	%rd47, %r55, 4;
	mov.u16 	%rs18, %rs17;
$L__BB1_7:
	add.s32 	%r63, %r6, %r122;
	add.s32 	%r64, %r63, 1;
	max.s32 	%r10, %r123, %r64;
	sub.s32 	%r11, %r10, %r63;
	sub.s32 	%r136, %r123, %r57;
	mad.lo.s32 	%r65, %r136, %r55, %r1;
	mul.wide.s32 	%rd13, %r65, 4;
	add.s64 	%rd14, %rd3, %rd13;
	add.s64 	%rd15, %rd2, %rd13;
	ld.global.nc.f32 	%f80, [%rd15];
	ld.global.nc.f32 	%f81, [%rd14];
	sub.s32 	%r66, %r63, %r10;
	setp.gt.u32 	%p10, %r66, -8;
	mov.u32 	%r145, %r136;
	mov.u32 	%r144, %r136;
	@%p10 bra 	$L__BB1_11;
	sub.s32 	%r67, %r123, %r57;
	add.s32 	%r126, %r67, 4;
	mad.lo.s32 	%r68, %r55, %r67, %r55;
	add.s32 	%r125, %r1, %r68;
	and.b32  	%r69, %r11, -8;
	neg.s32 	%r124, %r69;
	mov.u32 	%r145, %r136;
	mov.u32 	%r144, %r136;
$L__BB1_9:
	.pragma "nounroll";
	add.s32 	%r70, %r126, -3;
	mul.wide.s32 	%rd16, %r125, 4;
	add.s64 	%rd17, %rd3, %rd16;
	ld.global.nc.f32 	%f20, [%rd17];
	setp.gt.f32 	%p11, %f20, %f81;
	selp.b32 	%r71, %r70, %r144, %p11;
	selp.f32 	%f21, %f20, %f81, %p11;
	add.s64 	%rd18, %rd2, %rd16;
	ld.global.nc.f32 	%f22, [%rd18];
	setp.lt.f32 	%p12, %f22, %f80;
	selp.b32 	%r72, %r70, %r145, %p12;
	selp.f32 	%f23, %f22, %f80, %p12;
	add.s32 	%r73, %r126, -2;
	mul.wide.s32 	%rd19, %r55, 4;
	add.s64 	%rd20, %rd17, %rd19;
	ld.global.nc.f32 	%f24, [%rd20];
	setp.gt.f32 	%p13, %f24, %f21;
	selp.b32 	%r74, %r73, %r71, %p13;
	selp.f32 	%f25, %f24, %f21, %p13;
	add.s64 	%rd21, %rd18, %rd19;
	ld.global.nc.f32 	%f26, [%rd21];
	setp.lt.f32 	%p14, %f26, %f23;
	selp.b32 	%r75, %r73, %r72, %p14;
	selp.f32 	%f27, %f26, %f23, %p14;
	add.s32 	%r76, %r126, -1;
	add.s64 	%rd22, %rd20, %rd19;
	ld.global.nc.f32 	%f28, [%rd22];
	setp.gt.f32 	%p15, %f28, %f25;
	selp.b32 	%r77, %r76, %r74, %p15;
	selp.f32 	%f29, %f28, %f25, %p15;
	add.s64 	%rd23, %rd21, %rd19;
	ld.global.nc.f32 	%f30, [%rd23];
	setp.lt.f32 	%p16, %f30, %f27;
	selp.b32 	%r78, %r76, %r75, %p16;
	selp.f32 	%f31, %f30, %f27, %p16;
	add.s32 	%r79, %r126, 4;
	add.s64 	%rd24, %rd22, %rd19;
	ld.global.nc.f32 	%f32, [%rd24];
	setp.gt.f32 	%p17, %f32, %f29;
	selp.b32 	%r80, %r126, %r77, %p17;
	selp.f32 	%f33, %f32, %f29, %p17;
	add.s64 	%rd25, %rd23, %rd19;
	ld.global.nc.f32 	%f34, [%rd25];
	setp.lt.f32 	%p18, %f34, %f31;
	selp.b32 	%r81, %r126, %r78, %p18;
	selp.f32 	%f35, %f34, %f31, %p18;
	add.s32 	%r82, %r126, 1;
	add.s64 	%rd26, %rd24, %rd19;
	ld.global.nc.f32 	%f36, [%rd26];
	setp.gt.f32 	%p19, %f36, %f33;
	selp.b32 	%r83, %r82, %r80, %p19;
	selp.f32 	%f37, %f36, %f33, %p19;
	add.s64 	%rd27, %rd25, %rd19;
	ld.global.nc.f32 	%f38, [%rd27];
	setp.lt.f32 	%p20, %f38, %f35;
	selp.b32 	%r84, %r82, %r81, %p20;
	selp.f32 	%f39, %f38, %f35, %p20;
	add.s32 	%r85, %r126, 2;
	add.s64 	%rd28, %rd26, %rd19;
	ld.global.nc.f32 	%f40, [%rd28];
	setp.gt.f32 	%p21, %f40, %f37;
	selp.b32 	%r86, %r85, %r83, %p21;
	selp.f32 	%f41, %f40, %f37, %p21;
	add.s64 	%rd29, %rd27, %rd19;
	ld.global.nc.f32 	%f42, [%rd29];
	setp.lt.f32 	%p22, %f42, %f39;
	selp.b32 	%r87, %r85, %r84, %p22;
	selp.f32 	%f43, %f42, %f39, %p22;
	add.s32 	%r88, %r126, 3;
	add.s64 	%rd30, %rd28, %rd19;
	ld.global.nc.f32 	%f44, [%rd30];
	setp.gt.f32 	%p23, %f44, %f41;
	selp.b32 	%r89, %r88, %r86, %p23;
	selp.f32 	%f45, %f44, %f41, %p23;
	add.s64 	%rd31, %rd29, %rd19;
	ld.global.nc.f32 	%f46, [%rd31];
	setp.lt.f32 	%p24, %f46, %f43;
	selp.b32 	%r90, %r88, %r87, %p24;
	selp.f32 	%f47, %f46, %f43, %p24;
	add.s64 	%rd32, %rd30, %rd19;
	ld.global.nc.f32 	%f48, [%rd32];
	setp.gt.f32 	%p25, %f48, %f45;
	selp.b32 	%r144, %r79, %r89, %p25;
	selp.f32 	%f81, %f48, %f45, %p25;
	add.s64 	%rd33, %rd31, %rd19;
	ld.global.nc.f32 	%f49, [%rd33];
	setp.lt.f32 	%p26, %f49, %f47;
	selp.b32 	%r145, %r79, %r90, %p26;
	selp.f32 	%f80, %f49, %f47, %p26;
	add.s32 	%r126, %r126, 8;
	shl.b32 	%r91, %r55, 3;
	add.s32 	%r125, %r125, %r91;
	add.s32 	%r124, %r124, 8;
	setp.ne.s32 	%p27, %r124, 0;
	@%p27 bra 	$L__BB1_9;
	add.s32 	%r136, %r126, -4;
$L__BB1_11:
	add.s32 	%r92, %r6, %r122;
	sub.s32 	%r93, %r10, %r92;
	and.b32  	%r94, %r93, 7;
	setp.eq.s32 	%p28, %r94, 0;
	@%p28 bra 	$L__BB1_19;
	cvt.u16.u32 	%rs8, %r10;
	cvt.u16.u32 	%rs9, %r6;
	add.s16 	%rs10, %rs18, %rs9;
	sub.s16 	%rs11, %rs8, %rs10;
	cvt.u32.u16 	%r96, %rs11;
	and.b32  	%r32, %r96, 7;
	add.s32 	%r97, %r32, -1;
	setp.lt.u32 	%p29, %r97, 3;
	@%p29 bra 	$L__BB1_14;
	add.s32 	%r98, %r136, 1;
	mad.lo.s32 	%r99, %r55, %r136, %r55;
	add.s32 	%r100, %r99, %r1;
	mul.wide.s32 	%rd34, %r100, 4;
	add.s64 	%rd35, %rd3, %rd34;
	ld.global.nc.f32 	%f50, [%rd35];
	setp.gt.f32 	%p30, %f50, %f81;
	selp.b32 	%r101, %r98, %r144, %p30;
	selp.f32 	%f51, %f50, %f81, %p30;
	add.s64 	%rd36, %rd2, %rd34;
	ld.global.nc.f32 	%f52, [%rd36];
	setp.lt.f32 	%p31, %f52, %f80;
	selp.b32 	%r102, %r98, %r145, %p31;
	selp.f32 	%f53, %f52, %f80, %p31;
	add.s32 	%r103, %r136, 2;
	mul.wide.s32 	%rd37, %r55, 4;
	add.s64 	%rd38, %rd35, %rd37;
	ld.global.nc.f32 	%f54, [%rd38];
	setp.gt.f32 	%p32, %f54, %f51;
	selp.b32 	%r104, %r103, %r101, %p32;
	selp.f32 	%f55, %f54, %f51, %p32;
	add.s64 	%rd39, %rd36, %rd37;
	ld.global.nc.f32 	%f56, [%rd39];
	setp.lt.f32 	%p33, %f56, %f53;
	selp.b32 	%r105, %r103, %r102, %p33;
	selp.f32 	%f57, %f56, %f53, %p33;
	add.s32 	%r106, %r136, 3;
	add.s64 	%rd40, %rd38, %rd37;
	ld.global.nc.f32 	%f58, [%rd40];
	setp.gt.f32 	%p34, %f58, %f55;
	selp.b32 	%r107, %r106, %r104, %p34;
	selp.f32 	%f59, %f58, %f55, %p34;
	add.s64 	%rd41, %rd39, %rd37;
	ld.global.nc.f32 	%f60, [%rd41];
	setp.lt.f32 	%p35, %f60, %f57;
	selp.b32 	%r108, %r106, %r105, %p35;
	selp.f32 	%f61, %f60, %f57, %p35;
	add.s32 	%r136, %r136, 4;
	add.s64 	%rd42, %rd40, %rd37;
	ld.global.nc.f32 	%f62, [%rd42];
	setp.gt.f32 	%p36, %f62, %f59;
	selp.b32 	%r144, %r136, %r107, %p36;
	selp.f32 	%f81, %f62, %f59, %p36;
	add.s64 	%rd43, %rd41, %rd37;
	ld.global.nc.f32 	%f63, [%rd43];
	setp.lt.f32 	%p37, %f63, %f61;
	selp.b32 	%r145, %r136, %r108, %p37;
	selp.f32 	%f80, %f63, %f61, %p37;
$L__BB1_14:
	and.b32  	%r109, %r32, 3;
	setp.eq.s32 	%p38, %r109, 0;
	@%p38 bra 	$L__BB1_19;
	cvt.u16.u32 	%rs12, %r10;
	cvt.u16.u32 	%rs13, %r6;
	add.s16 	%rs14, %rs17, %rs13;
	sub.s16 	%rs3, %rs12, %rs14;
	and.b16  	%rs15, %rs3, 3;
	setp.eq.s16 	%p39, %rs15, 1;
	@%p39 bra 	$L__BB1_17;
	add.s32 	%r111, %r136, 1;
	mad.lo.s32 	%r112, %r55, %r136, %r55;
	add.s32 	%r113, %r112, %r1;
	mul.wide.s32 	%rd44, %r113, 4;
	add.s64 	%rd45, %rd3, %rd44;
	ld.global.nc.f32 	%f64, [%rd45];
	setp.gt.f32 	%p40, %f64, %f81;
	selp.b32 	%r114, %r111, %r144, %p40;
	selp.f32 	%f65, %f64, %f81, %p40;
	add.s64 	%rd46, %rd2, %rd44;
	ld.global.nc.f32 	%f66, [%rd46];
	setp.lt.f32 	%p41, %f66, %f80;
	selp.b32 	%r115, %r111, %r145, %p41;
	selp.f32 	%f67, %f66, %f80, %p41;
	add.s32 	%r136, %r136, 2;
	add.s64 	%rd48, %rd45, %rd47;
	ld.global.nc.f32 	%f68, [%rd48];
	setp.gt.f32 	%p42, %f68, %f65;
	selp.b32 	%r144, %r136, %r114, %p42;
	selp.f32 	%f81, %f68, %f65, %p42;
	add.s64 	%rd49, %rd46, %rd47;
	ld.global.nc.f32 	%f69, [%rd49];
	setp.lt.f32 	%p43, %f69, %f67;
	selp.b32 	%r145, %r136, %r115, %p43;
	selp.f32 	%f80, %f69, %f67, %p43;
$L__BB1_17:
	and.b16  	%rs16, %rs3, 1;
	setp.eq.b16 	%p44, %rs16, 1;
	not.pred 	%p45, %p44;
	@%p45 bra 	$L__BB1_19;
	add.s32 	%r116, %r136, 1;
	mad.lo.s32 	%r117, %r55, %r136, %r55;
	add.s32 	%r118, %r117, %r1;
	mul.wide.s32 	%rd50, %r118, 4;
	add.s64 	%rd51, %rd3, %rd50;
	ld.global.nc.f32 	%f70, [%rd51];
	setp.gt.f32 	%p46, %f70, %f81;
	selp.b32 	%r144, %r116, %r144, %p46;
	add.s64 	%rd52, %rd2, %rd50;
	ld.global.nc.f32 	%f71, [%rd52];
	setp.lt.f32 	%p47, %f71, %f80;
	selp.b32 	%r145, %r116, %r145, %p47;
$L__BB1_19:
	ld.param.u64 	%rd56, [aroonosc_many_series_one_param_f32_param_6];
	sub.s32 	%r119, %r144, %r145;
	cvt.rn.f32.s32 	%f72, %r119;
	mul.f32 	%f73, %f1, %f72;
	setp.gt.f32 	%p48, %f73, 0f42C80000;
	selp.f32 	%f74, 0f42C80000, %f73, %p48;
	setp.lt.f32 	%p49, %f74, 0fC2C80000;
	selp.f32 	%f75, 0fC2C80000, %f74, %p49;
	mad.lo.s32 	%r120, %r123, %r55, %r1;
	cvta.to.global.u64 	%rd53, %rd56;
	mul.wide.s32 	%rd54, %r120, 4;
	add.s64 	%rd55, %rd53, %rd54;
	st.global.f32 	[%rd55], %f75;
	add.s32 	%r123, %r123, 1;
	setp.lt.s32 	%p50, %r123, %r56;
	add.s32 	%r122, %r122, 1;
	add.s16 	%rs18, %rs18, 1;
	add.s16 	%rs17, %rs17, 1;
	@%p50 bra 	$L__BB1_7;
$L__BB1_20:
	ret;

}


// ===== COMPILED SASS (sm_100) =====

	.target	sm_100

	.elftype	@"ET_EXEC"


//--------------------- .note.nv.tkinfo           --------------------------
	.section	.note.nv.tkinfo,"",@"SHT_NOTE"
	.sectionflags	@"SHF_NOTE_NV_TKINFO"
	.tkinfo
        /*0018*/ 	.word	0x00000002
        /*0030*/ 	.string	""
        /*0030*/ 	.string	"ptxas"
        /*0030*/ 	.string	"Cuda compilation tools, release 13.0, V13.0.88"
        /*0030*/ 	.string	"Build cuda_13.0.r13.0/compiler.36424714_0"
        /*0030*/ 	.string	"-arch sm_100 -m 64 "



//--------------------- .note.nv.cuinfo           --------------------------
	.section	.note.nv.cuinfo,"",@"SHT_NOTE"
	.sectionflags	@"SHF_NOTE_NV_CUINFO"
        /*0018*/ 	.short	0x0002
        /*001a*/ 	.short	0x0064
        /*001c*/ 	.short	0x0082
	.zero		2


//--------------------- .nv.info                  --------------------------
	.section	.nv.info,"",@"SHT_CUDA_INFO"
	.align	4


	//----- nvinfo : EIATTR_REGCOUNT
	.align		4
        /*0000*/ 	.byte	0x04, 0x2f
        /*0002*/ 	.short	(.L_1 - .L_0)
	.align		4
.L_0:
        /*0004*/ 	.word	index@(aroonosc_batch_f32)
        /*0008*/ 	.word	0x00000020


	//----- nvinfo : EIATTR_FRAME_SIZE
	.align		4
.L_1:
        /*000c*/ 	.byte	0x04, 0x11
        /*000e*/ 	.short	(.L_3 - .L_2)
	.align		4
.L_2:
        /*0010*/ 	.word	index@($__internal_1_$__cuda_sm3x_div_rn_noftz_f32_slowpath)
        /*0014*/ 	.word	0x00000000


	//----- nvinfo : EIATTR_FRAME_SIZE
	.align		4
.L_3:
        /*0018*/ 	.byte	0x04, 0x11
        /*001a*/ 	.short	(.L_5 - .L_4)
	.align		4
.L_4:
        /*001c*/ 	.word	index@(aroonosc_batch_f32)
        /*0020*/ 	.word	0x00000000


	//----- nvinfo : EIATTR_REGCOUNT
	.align		4
.L_5:
        /*0024*/ 	.byte	0x04, 0x2f
        /*0026*/ 	.short	(.L_7 - .L_6)
	.align		4
.L_6:
        /*0028*/ 	.word	index@(aroonosc_many_series_one_param_f32)
        /*002c*/ 	.word	0x00000020


	//----- nvinfo : EIATTR_FRAME_SIZE
	.align		4
.L_7:
        /*0030*/ 	.byte	0x04, 0x11
        /*0032*/ 	.short	(.L_9 - .L_8)
	.align		4
.L_8:
        /*0034*/ 	.word	index@($__internal_0_$__cuda_sm3x_div_rn_noftz_f32_slowpath)
        /*0038*/ 	.word	0x00000000


	//----- nvinfo : EIATTR_FRAME_SIZE
	.align		4
.L_9:
        /*003c*/ 	.byte	0x04, 0x11
        /*003e*/ 	.short	(.L_11 - .L_10)
	.align		4
.L_10:
        /*0040*/ 	.word	index@(aroonosc_many_series_one_param_f32)
        /*0044*/ 	.word	0x00000000


	//----- nvinfo : EIATTR_MIN_STACK_SIZE
	.align		4
.L_11:
        /*0048*/ 	.byte	0x04, 0x12
        /*004a*/ 	.short	(.L_13 - .L_12)
	.align		4
.L_12:
        /*004c*/ 	.word	index@(aroonosc_many_series_one_param_f32)
        /*0050*/ 	.word	0x00000000


	//----- nvinfo : EIATTR_MIN_STACK_SIZE
	.align		4
.L_13:
        /*0054*/ 	.byte	0x04, 0x12
        /*0056*/ 	.short	(.L_15 - .L_14)
	.align		4
.L_14:
        /*0058*/ 	.word	index@(aroonosc_batch_f32)
        /*005c*/ 	.word	0x00000000
.L_15:


//--------------------- .nv.compat                --------------------------
	.section	.nv.compat,"",@"SHT_CUDA_COMPAT_INFO"
	.align	4
        /*0000*/ 	.byte	0x02, 0x09, 0x00, 0x00, 0x02, 0x02, 0x01, 0x00, 0x02, 0x05, 0x05, 0x00, 0x03, 0x07, 0x01, 0x01
        /*0010*/ 	.byte	0x02, 0x03, 0x00, 0x00, 0x02, 0x06, 0x01, 0x00, 0x04, 0x0b, 0x08, 0x00, 0x01, 0x00, 0x00, 0x00
        /*0020*/ 	.byte	0x00, 0x00, 0x00, 0x00


//--------------------- .nv.info.aroonosc_many_series_one_param_f32 --------------------------
	.section	.nv.info.aroonosc_many_series_one_param_f32,"",@"SHT_CUDA_INFO"
	.sectionflags	@""
	.align	4


	//----- nvinfo : EIATTR_CUDA_API_VERSION
	.align		4
        /*0000*/ 	.byte	0x04, 0x37
        /*0002*/ 	.short	(.L_17 - .L_16)
.L_16:
        /*0004*/ 	.word	0x00000082


	//----- nvinfo : EIATTR_KPARAM_INFO
	.align		4
.L_17:
        /*0008*/ 	.byte	0x04, 0x17
        /*000a*/ 	.short	(.L_19 - .L_18)
.L_18:
        /*000c*/ 	.word	0x00000000
        /*0010*/ 	.short	0x0006
        /*0012*/ 	.short	0x0028
        /*0014*/ 	.byte	0x00, 0xf5, 0x21, 0x00


	//----- nvinfo : EIATTR_KPARAM_INFO
	.align		4
.L_19:
        /*0018*/ 	.byte	0x04, 0x17
        /*001a*/ 	.short	(.L_21 - .L_20)
.L_20:
        /*001c*/ 	.word	0x00000000
        /*0020*/ 	.short	0x0005
        /*0022*/ 	.short	0x0020
        /*0024*/ 	.byte	0x00, 0xf0, 0x11, 0x00


	//----- nvinfo : EIATTR_KPARAM_INFO
	.align		4
.L_21:
        /*0028*/ 	.byte	0x04, 0x17
        /*002a*/ 	.short	(.L_23 - .L_22)
.L_22:
        /*002c*/ 	.word	0x00000000
        /*0030*/ 	.short	0x0004
        /*0032*/ 	.short	0x001c
        /*0034*/ 	.byte	0x00, 0xf0, 0x11, 0x00


	//----- nvinfo : EIATTR_KPARAM_INFO
	.align		4
.L_23:
        /*0038*/ 	.byte	0x04, 0x17
        /*003a*/ 	.short	(.L_25 - .L_24)
.L_24:
        /*003c*/ 	.word	0x00000000
        /*0040*/ 	.short	0x0003
        /*0042*/ 	.short	0x0018
        /*0044*/ 	.byte	0x00, 0xf0, 0x11, 0x00


	//----- nvinfo : EIATTR_KPARAM_INFO
	.align		4
.L_25:
        /*0048*/ 	.byte	0x04, 0x17
        /*004a*/ 	.short	(.L_27 - .L_26)
.L_26:
        /*004c*/ 	.word	0x00000000
        /*0050*/ 	.short	0x0002
        /*0052*/ 	.short	0x0010
        /*0054*/ 	.byte	0x00, 0xf5, 0x21, 0x00


	//----- nvinfo : EIATTR_KPARAM_INFO
	.align		4
.L_27:
        /*0058*/ 	.byte	0x04, 0x17
        /*005a*/ 	.short	(.L_29 - .L_28)
.L_28:
        /*005c*/ 	.word	0x00000000
        /*0060*/ 	.short	0x0001
        /*0062*/ 	.short	0x0008
        /*0064*/ 	.byte	0x00, 0xf5, 0x21, 0x00


	//----- nvinfo : EIATTR_KPARAM_INFO
	.align		4
.L_29:
        /*0068*/ 	.byte	0x04, 0x17
        /*006a*/ 	.short	(.L_31 - .L_30)
.L_30:
        /*006c*/ 	.word	0x00000000
        /*0070*/ 	.short	0x0000
        /*0072*/ 	.short	0x0000
        /*0074*/ 	.byte	0x00, 0xf5, 0x21, 0x00


	//----- nvinfo : EIATTR_SPARSE_MMA_MASK
	.align		4
.L_31:
        /*0078*/ 	.byte	0x03, 0x50
        /*007a*/ 	.short	0x0000


	//----- nvinfo : EIATTR_MAXREG_COUNT
	.align		4
        /*007c*/ 	.byte	0x03, 0x1b
        /*007e*/ 	.short	0x00ff


	//----- nvinfo : EIATTR_NUM_BARRIERS
	.align		4
        /*0080*/ 	.byte	0x02, 0x4c
        /*0082*/ 	.byte	0x01
	.zero		1


	//----- nvinfo : EIATTR_MERCURY_ISA_VERSION
	.align		4
        /*0084*/ 	.byte	0x03, 0x5f
        /*0086*/ 	.short	0x0101


	//----- nvinfo : EIATTR_VRC_CTA_INIT_COUNT
	.align		4
        /*0088*/ 	.byte	0x02, 0x4a
	.zero		1
	.zero		1


	//----- nvinfo : EIATTR_EXIT_INSTR_OFFSETS
	.align		4
        /*008c*/ 	.byte	0x04, 0x1c
        /*008e*/ 	.short	(.L_33 - .L_32)


	//   ....[0]....
.L_32:
        /*0090*/ 	.word	0x00000050


	//   ....[1]....
        /*0094*/ 	.word	0x00000190


	//   ....[2]....
        /*0098*/ 	.word	0x00000200


	//   ....[3]....
        /*009c*/ 	.word	0x000011c0


	//----- nvinfo : EIATTR_CRS_STACK_SIZE
	.align		4
.L_33:
        /*00a0*/ 	.byte	0x04, 0x1e
        /*00a2*/ 	.short	(.L_35 - .L_34)
.L_34:
        /*00a4*/ 	.word	0x00000000


	//----- nvinfo : EIATTR_CBANK_PARAM_SIZE
	.align		4
.L_35:
        /*00a8*/ 	.byte	0x03, 0x19
        /*00aa*/ 	.short	0x0030


	//----- nvinfo : EIATTR_PARAM_CBANK
	.align		4
        /*00ac*/ 	.byte	0x04, 0x0a
        /*00ae*/ 	.short	(.L_37 - .L_36)
	.align		4
.L_36:
        /*00b0*/ 	.word	index@(.nv.constant0.aroonosc_many_series_one_param_f32)
        /*00b4*/ 	.short	0x0380
        /*00b6*/ 	.short	0x0030


	//----- nvinfo : EIATTR_SW_WAR
	.align		4
.L_37:
        /*00b8*/ 	.byte	0x04, 0x36
        /*00ba*/ 	.short	(.L_39 - .L_38)
.L_38:
        /*00bc*/ 	.word	0x00000008
.L_39:


//--------------------- .nv.info.aroonosc_batch_f32 --------------------------
	.section	.nv.info.aroonosc_batch_f32,"",@"SHT_CUDA_INFO"
	.sectionflags	@""
	.align	4


	//----- nvinfo : EIATTR_CUDA_API_VERSION
	.align		4
        /*0000*/ 	.byte	0x04, 0x37
        /*0002*/ 	.short	(.L_41 - .L_40)
.L_40:
        /*0004*/ 	.word	0x00000082


	//----- nvinfo : EIATTR_KPARAM_INFO
	.align		4
.L_41:
        /*0008*/ 	.byte	0x04, 0x17
        /*000a*/ 	.short	(.L_43 - .L_42)
.L_42:
        /*000c*/ 	.word	0x00000000
        /*0010*/ 	.short	0x0006
        /*0012*/ 	.short	0x0028
        /*0014*/ 	.byte	0x00, 0xf5, 0x21, 0x00


	//----- nvinfo : EIATTR_KPARAM_INFO
	.align		4
.L_43:
        /*0018*/ 	.byte	0x04, 0x17
        /*001a*/ 	.short	(.L_45 - .L_44)
.L_44:
        /*001c*/ 	.word	0x00000000
        /*0020*/ 	.short	0x0005
        /*0022*/ 	.short	0x0020
        /*0024*/ 	.byte	0x00, 0xf0, 0x11, 0x00


	//----- nvinfo : EIATTR_KPARAM_INFO
	.align		4
.L_45:
        /*0028*/ 	.byte	0x04, 0x17
        /*002a*/ 	.short	(.L_47 - .L_46)
.L_46:
        /*002c*/ 	.word	0x00000000
        /*0030*/ 	.short	0x0004
        /*0032*/ 	.short	0x001c
        /*0034*/ 	.byte	0x00, 0xf0, 0x11, 0x00


	//----- nvinfo : EIATTR_KPARAM_INFO
	.align		4
.L_47:
        /*0038*/ 	.byte	0x04, 0x17
        /*003a*/ 	.short	(.L_49 - .L_48)
.L_48:
        /*003c*/ 	.word	0x00000000
        /*0040*/ 	.short	0x0003
        /*0042*/ 	.short	0x0018
        /*0044*/ 	.byte	0x00, 0xf0, 0x11, 0x00


	//----- nvinfo : EIATTR_KPARAM_INFO
	.align		4
.L_49:
        /*0048*/ 	.byte	0x04, 0x17
        /*004a*/ 	.short	(.L_51 - .L_50)
.L_50:
        /*004c*/ 	.word	0x00000000
        /*0050*/ 	.short	0x0002
        /*0052*/ 	.short	0x0010
        /*0054*/ 	.byte	0x00, 0xf5, 0x21, 0x00


	//----- nvinfo : EIATTR_KPARAM_INFO
	.align		4
.L_51:
        /*0058*/ 	.byte	0x04, 0x17
        /*005a*/ 	.short	(.L_53 - .L_52)
.L_52:
        /*005c*/ 	.word	0x00000000
        /*0060*/ 	.short	0x0001
        /*0062*/ 	.short	0x0008
        /*0064*/ 	.byte	0x00, 0xf5, 0x21, 0x00


	//----- nvinfo : EIATTR_KPARAM_INFO
	.align		4
.L_53:
        /*0068*/ 	.byte	0x04, 0x17
        /*006a*/ 	.short	(.L_55 - .L_54)
.L_54:
        /*006c*/ 	.word	0x00000000
        /*0070*/ 	.short	0x0000
        /*0072*/ 	.short	0x0000
        /*0074*/ 	.byte	0x00, 0xf5, 0x21, 0x00


	//----- nvinfo : EIATTR_SPARSE_MMA_MASK
	.align		4
.L_55:
        /*0078*/ 	.byte	0x03, 0x50
        /*007a*/ 	.short	0x0000


	//----- nvinfo : EIATTR_MAXREG_COUNT
	.align		4
        /*007c*/ 	.byte	0x03, 0x1b
        /*007e*/ 	.short	0x00ff


	//----- nvinfo : EIATTR_NUM_BARRIERS
	.align		4
        /*0080*/ 	.byte	0x02, 0x4c
        /*0082*/ 	.byte	0x01
	.zero		1


	//----- nvinfo : EIATTR_MERCURY_ISA_VERSION
	.align		4
        /*0084*/ 	.byte	0x03, 0x5f
        /*0086*/ 	.short	0x0101


	//----- nvinfo : EIATTR_VRC_CTA_INIT_COUNT
	.align		4
        /*0088*/ 	.byte	0x02, 0x4a
	.zero		1
	.zero		1


	//----- nvinfo : EIATTR_EXIT_INSTR_OFFSETS
	.align		4
        /*008c*/ 	.byte	0x04, 0x1c
        /*008e*/ 	.short	(.L_57 - .L_56)


	//   ....[0]....
.L_56:
        /*0090*/ 	.word	0x00000060


	//   ....[1]....
        /*0094*/ 	.word	0x00000180


	//   ....[2]....
        /*0098*/ 	.word	0x000001d0


	//   ....[3]....
        /*009c*/ 	.word	0x00000210


	//   ....[4]....
        /*00a0*/ 	.word	0x00000fa0


	//----- nvinfo : EIATTR_CRS_STACK_SIZE
	.align		4
.L_57:
        /*00a4*/ 	.byte	0x04, 0x1e
        /*00a6*/ 	.short	(.L_59 - .L_58)
.L_58:
        /*00a8*/ 	.word	0x00000000


	//----- nvinfo : EIATTR_CBANK_PARAM_SIZE
	.align		4
.L_59:
        /*00ac*/ 	.byte	0x03, 0x19
        /*00ae*/ 	.short	0x0030


	//----- nvinfo : EIATTR_PARAM_CBANK
	.align		4
        /*00b0*/ 	.byte	0x04, 0x0a
        /*00b2*/ 	.short	(.L_61 - .L_60)
	.align		4
.L_60:
        /*00b4*/ 	.word	index@(.nv.constant0.aroonosc_batch_f32)
        /*00b8*/ 	.short	0x0380
        /*00ba*/ 	.short	0x0030


	//----- nvinfo : EIATTR_SW_WAR
	.align		4
.L_61:
        /*00bc*/ 	.byte	0x04, 0x36
        /*00be*/ 	.short	(.L_63 - .L_62)
.L_62:
        /*00c0*/ 	.word	0x00000008
.L_63:


//--------------------- .nv.callgraph             --------------------------
	.section	.nv.callgraph,"",@"SHT_CUDA_CALLGRAPH"
	.align	4
	.sectionentsize	8
	.align		4
        /*0000*/ 	.word	0x00000000
	.align		4
        /*0004*/ 	.word	0xffffffff
	.align		4
        /*0008*/ 	.word	0x00000000
	.align		4
        /*000c*/ 	.word	0xfffffffe
	.align		4
        /*0010*/ 	.word	0x00000000
	.align		4
        /*0014*/ 	.word	0xfffffffd
	.align		4
        /*0018*/ 	.word	0x00000000
	.align		4
        /*001c*/ 	.word	0xfffffffc


//--------------------- .text.aroonosc_many_series_one_param_f32 --------------------------
	.section	.text.aroonosc_many_series_one_param_f32,"ax",@progbits
	.align	128
        .global         aroonosc_many_series_one_param_f32
        .type           aroonosc_many_series_one_param_f32,@function
        .size           aroonosc_many_series_one_param_f32,(.L_x_37 - aroonosc_many_series_one_param_f32)
        .other          aroonosc_many_series_one_param_f32,@"STO_CUDA_ENTRY STV_DEFAULT"
aroonosc_many_series_one_param_f32:
.text.aroonosc_many_series_one_param_f32:
[----:B------:R-:W-:Y:S01]  /*0000*/  LDC R1, c[0x0][0x37c] ;  /* 0x0000df00ff017b82 */ /* 0x000fe20000000800 */
[----:B------:R-:W0:Y:S07]  /*0010*/  S2R R3, SR_CTAID.X ;  /* 0x0000000000037919 */ /* 0x000e2e0000002500 */
[----:B------:R-:W1:Y:S02]  /*0020*/  LDC.64 R4, c[0x0][0x398] ;  /* 0x0000e600ff047b82 */ /* 0x000e640000000a00 */
[----:B-1----:R-:W-:-:S04]  /*0030*/  ISETP.GE.AND P0, PT, R5, 0x1, PT ;  /* 0x000000010500780c */ /* 0x002fc80003f06270 */
[----:B0-----:R-:W-:-:S13]  /*0040*/  ISETP.GE.OR P0, PT, R3, R4, !P0 ;  /* 0x000000040300720c */ /* 0x001fda0004706670 */
[----:B------:R-:W-:Y:S05]  /*0050*/  @P0 EXIT ;  /* 0x000000000000094d */ /* 0x000fea0003800000 */
[----:B------:R-:W0:Y:S01]  /*0060*/  S2R R0, SR_TID.X ;  /* 0x0000000000007919 */ /* 0x000e220000002100 */
[----:B------:R-:W1:Y:S01]  /*0070*/  LDC R15, c[0x0][0x3a0] ;  /* 0x0000e800ff0f7b82 */ /* 0x000e620000000800 */
[----:B------:R-:W2:Y:S01]  /*0080*/  LDCU.64 UR6, c[0x0][0x358] ;  /* 0x00006b00ff0677ac */ /* 0x000ea20008000a00 */
[----:B------:R-:W-:Y:S01]  /*0090*/  BSSY.RECONVERGENT B0, `(.L_x_0) ;  /* 0x000000e000007945 */ /* 0x000fe20003800200 */
[----:B-1----:R-:W-:Y:S02]  /*00a0*/  ISETP.GE.AND P0, PT, R15, 0x1, PT ;  /* 0x000000010f00780c */ /* 0x002fe40003f06270 */
[C---:B0-----:R-:W-:Y:S02]  /*00b0*/  ISETP.GE.U32.AND P1, PT, R0.reuse, R5, PT ;  /* 0x000000050000720c */ /* 0x041fe40003f26070 */
[----:B------:R-:W-:-:S11]  /*00c0*/  ISETP.NE.OR P0, PT, R0, RZ, !P0 ;  /* 0x000000ff0000720c */ /* 0x000fd60004705670 */
[----:B--2---:R-:W-:Y:S05]  /*00d0*/  @P1 BRA `(.L_x_1) ;  /* 0x0000000000241947 */ /* 0x004fea0003800000 */
[----:B------:R-:W0:Y:S01]  /*00e0*/  LDC R11, c[0x0][0x360] ;  /* 0x0000d800ff0b7b82 */ /* 0x000e220000000800 */
[----:B------:R-:W-:-:S07]  /*00f0*/  IMAD.MOV.U32 R13, RZ, RZ, 0x7fffffff ;  /* 0x7fffffffff0d7424 */ /* 0x000fce00078e00ff */
[----:B------:R-:W1:Y:S02]  /*0100*/  LDC.64 R8, c[0x0][0x3a8] ;  /* 0x0000ea00ff087b82 */ /* 0x000e640000000a00 */
.L_x_2:
[----:B--2---:R-:W-:Y:S02]  /*0110*/  IMAD R7, R0, R4, R3 ;  /* 0x0000000400077224 */ /* 0x004fe400078e0203 */
[----:B0-----:R-:W-:Y:S02]  /*0120*/  IMAD.IADD R0, R11, 0x1, R0 ;  /* 0x000000010b007824 */ /* 0x001fe400078e0200 */
[----:B-1----:R-:W-:-:S03]  /*0130*/  IMAD.WIDE R6, R7, 0x4, R8 ;  /* 0x0000000407067825 */ /* 0x002fc600078e0208 */
[----:B------:R-:W-:Y:S02]  /*0140*/  ISETP.GE.AND P1, PT, R0, R5, PT ;  /* 0x000000050000720c */ /* 0x000fe40003f26270 */
[----:B------:R2:W-:Y:S11]  /*0150*/  STG.E desc[UR6][R6.64], R13 ;  /* 0x0000000d06007986 */ /* 0x0005f6000c101906 */
[----:B------:R-:W-:Y:S05]  /*0160*/  @!P1 BRA `(.L_x_2) ;  /* 0xfffffffc00e89947 */ /* 0x000fea000383ffff */
.L_x_1:
[----:B------:R-:W-:Y:S05]  /*0170*/  BSYNC.RECONVERGENT B0 ;  /* 0x0000000000007941 */ /* 0x000fea0003800200 */
.L_x_0:
[----:B------:R-:W-:Y:S06]  /*0180*/  BAR.SYNC.DEFER_BLOCKING 0x0 ;  /* 0x0000000000007b1d */ /* 0x000fec0000010000 */
[----:B------:R-:W-:Y:S05]  /*0190*/  @P0 EXIT ;  /* 0x000000000000094d */ /* 0x000fea0003800000 */
[----:B--2---:R-:W0:Y:S02]  /*01a0*/  LDC.64 R6, c[0x0][0x390] ;  /* 0x0000e400ff067b82 */ /* 0x004e240000000a00 */
[----:B0-----:R-:W-:-:S05]  /*01b0*/  IMAD.WIDE.U32 R6, R3, 0x4, R6 ;  /* 0x0000000403067825 */ /* 0x001fca00078e0006 */
[----:B------:R-:W2:Y:S02]  /*01c0*/  LDG.E.CONSTANT R0, desc[UR6][R6.64] ;  /* 0x0000000606007981 */ /* 0x000ea4000c1e9900 */
[----:B--2---:R-:W-:-:S05]  /*01d0*/  VIMNMX R0, PT, PT, RZ, R0, !PT ;  /* 0x00000000ff007248 */ /* 0x004fca0007fe0100 */
[----:B------:R-:W-:-:S05]  /*01e0*/  IMAD.IADD R2, R0, 0x1, R15 ;  /* 0x0000000100027824 */ /* 0x000fca00078e020f */
[----:B------:R-:W-:-:S13]  /*01f0*/  ISETP.GE.AND P0, PT, R2, R5, PT ;  /* 0x000000050200720c */ /* 0x000fda0003f06270 */
[----:B------:R-:W-:Y:S05]  /*0200*/  @P0 EXIT ;  /* 0x000000000000094d */ /* 0x000fea0003800000 */
[----:B------:R-:W-:Y:S01]  /*0210*/  I2FP.F32.U32 R5, R15 ;  /* 0x0000000f00057245 */ /* 0x000fe20000201000 */
[----:B------:R-:W-:Y:S02]  /*0220*/  UMOV UR4, 0x42c80000 ;  /* 0x42c8000000047882 */ /* 0x000fe40000000000 */
[----:B------:R-:W-:Y:S01]  /*0230*/  IMAD.U32 R8, RZ, RZ, UR4 ;  /* 0x00000004ff087e24 */ /* 0x000fe2000f8e00ff */
[----:B------:R-:W0:Y:S08]  /*0240*/  MUFU.RCP R4, R5 ;  /* 0x0000000500047308 */ /* 0x000e300000001000 */
[----:B------:R-:W1:Y:S01]  /*0250*/  FCHK P0, R8, R5 ;  /* 0x0000000508007302 */ /* 0x000e620000000000 */
[----:B0-----:R-:W-:-:S04]  /*0260*/  FFMA R7, -R5, R4, 1 ;  /* 0x3f80000005077423 */ /* 0x001fc80000000104 */
[----:B------:R-:W-:-:S04]  /*0270*/  FFMA R4, R4, R7, R4 ;  /* 0x0000000704047223 */ /* 0x000fc80000000004 */
[----:B------:R-:W-:-:S04]  /*0280*/  FFMA R6, R4, 100, RZ ;  /* 0x42c8000004067823 */ /* 0x000fc800000000ff */
[----:B------:R-:W-:-:S04]  /*0290*/  FFMA R7, -R5, R6, 100 ;  /* 0x42c8000005077423 */ /* 0x000fc80000000106 */
[----:B------:R-:W-:Y:S01]  /*02a0*/  FFMA R4, R4, R7, R6 ;  /* 0x0000000704047223 */ /* 0x000fe20000000006 */
[----:B-1----:R-:W-:Y:S06]  /*02b0*/  @!P0 BRA `(.L_x_3) ;  /* 0x00000000000c8947 */ /* 0x002fec0003800000 */
[----:B------:R-:W-:-:S07]  /*02c0*/  MOV R6, 0x2e0 ;  /* 0x000002e000067802 */ /* 0x000fce0000000f00 */
[----:B------:R-:W-:Y:S05]  /*02d0*/  CALL.REL.NOINC `($__internal_0_$__cuda_sm3x_div_rn_noftz_f32_slowpath) ;  /* 0x0000000c00bc7944 */ /* 0x000fea0003c00000 */
[----:B------:R-:W-:-:S07]  /*02e0*/  IMAD.MOV.U32 R4, RZ, RZ, R5 ;  /* 0x000000ffff047224 */ /* 0x000fce00078e0005 */
.L_x_3:
[----:B------:R-:W-:Y:S01]  /*02f0*/  PRMT R5, RZ, 0x7610, R5 ;  /* 0x00007610ff057816 */ /* 0x000fe20000000005 */
[----:B------:R-:W-:Y:S01]  /*0300*/  UMOV UR4, URZ ;  /* 0x000000ff00047c82 */ /* 0x000fe20008000000 */
[----:B------:R-:W-:-:S07]  /*0310*/  PRMT R7, RZ, 0x7610, R7 ;  /* 0x00007610ff077816 */ /* 0x000fce0000000007 */
.L_x_9:
[----:B0-----:R-:W0:Y:S01]  /*0320*/  LDC R6, c[0x0][0x398] ;  /* 0x0000e600ff067b82 */ /* 0x001e220000000800 */
[----:B------:R-:W1:Y:S07]  /*0330*/  LDCU UR5, c[0x0][0x3a0] ;  /* 0x00007400ff0577ac */ /* 0x000e6e0008000800 */
[----:B------:R-:W2:Y:S08]  /*0340*/  LDC.64 R12, c[0x0][0x380] ;  /* 0x0000e000ff0c7b82 */ /* 0x000eb00000000a00 */
[----:B------:R-:W3:Y:S01]  /*0350*/  LDC.64 R14, c[0x0][0x388] ;  /* 0x0000e200ff0e7b82 */ /* 0x000ee20000000a00 */
[----:B-1----:R-:W-:-:S04]  /*0360*/  VIADD R9, R2, -UR5 ;  /* 0x8000000502097c36 */ /* 0x002fc80008000000 */
[----:B0-----:R-:W-:-:S04]  /*0370*/  IMAD R17, R9, R6, R3 ;  /* 0x0000000609117224 */ /* 0x001fc800078e0203 */
[----:B--2--5:R-:W-:-:S06]  /*0380*/  IMAD.WIDE R24, R17, 0x4, R12 ;  /* 0x0000000411187825 */ /* 0x024fcc00078e020c */
[----:B------:R0:W5:Y:S01]  /*0390*/  LDG.E.CONSTANT R24, desc[UR6][R24.64] ;  /* 0x0000000618187981 */ /* 0x000162000c1e9900 */
[----:B---3--:R-:W-:-:S05]  /*03a0*/  IMAD.WIDE R16, R17, 0x4, R14 ;  /* 0x0000000411107825 */ /* 0x008fca00078e020e */
[----:B------:R0:W5:Y:S01]  /*03b0*/  LDG.E.CONSTANT R22, desc[UR6][R16.64] ;  /* 0x0000000610167981 */ /* 0x000162000c1e9900 */
[----:B------:R-:W-:-:S05]  /*03c0*/  VIADD R10, R0, UR4 ;  /* 0x00000004000a7c36 */ /* 0x000fca0008000000 */
[----:B------:R-:W-:-:S05]  /*03d0*/  VIADDMNMX R11, R10, 0x1, R2, !PT ;  /* 0x000000010a0b7846 */ /* 0x000fca0007800102 */
[----:B------:R-:W-:-:S05]  /*03e0*/  IMAD.IADD R8, R10, 0x1, -R11 ;  /* 0x000000010a087824 */ /* 0x000fca00078e0a0b */
[----:B------:R-:W-:Y:S01]  /*03f0*/  ISETP.GT.U32.AND P0, PT, R8, -0x8, PT ;  /* 0xfffffff80800780c */ /* 0x000fe20003f04070 */
[--C-:B------:R-:W-:Y:S02]  /*0400*/  IMAD.MOV.U32 R23, RZ, RZ, R9.reuse ;  /* 0x000000ffff177224 */ /* 0x100fe400078e0009 */
[----:B------:R-:W-:-:S10]  /*0410*/  IMAD.MOV.U32 R8, RZ, RZ, R9 ;  /* 0x000000ffff087224 */ /* 0x000fd400078e0009 */
[----:B0-----:R-:W-:Y:S05]  /*0420*/  @P0 BRA `(.L_x_4) ;  /* 0x0000000400880947 */ /* 0x001fea0003800000 */
[----:B------:R-:W-:Y:S02]  /*0430*/  IMAD.IADD R25, R11, 0x1, -R10 ;  /* 0x000000010b197824 */ /* 0x000fe400078e0a0a */
[----:B------:R-:W-:Y:S02]  /*0440*/  IMAD R16, R6, R9, R6 ;  /* 0x0000000906107224 */ /* 0x000fe400078e0206 */
[----:B------:R-:W-:Y:S01]  /*0450*/  VIADD R10, R9, 0x4 ;  /* 0x00000004090a7836 */ /* 0x000fe20000000000 */
[----:B------:R-:W-:Y:S01]  /*0460*/  LOP3.LUT R25, R25, 0xfffffff8, RZ, 0xc0, !PT ;  /* 0xfffffff819197812 */ /* 0x000fe200078ec0ff */
[--C-:B------:R-:W-:Y:S02]  /*0470*/  IMAD.MOV.U32 R23, RZ, RZ, R9.reuse ;  /* 0x000000ffff177224 */ /* 0x100fe400078e0009 */
[----:B------:R-:W-:Y:S02]  /*0480*/  IMAD.MOV.U32 R8, RZ, RZ, R9 ;  /* 0x000000ffff087224 */ /* 0x000fe400078e0009 */
[----:B------:R-:W-:-:S02]  /*0490*/  IMAD.IADD R9, R16, 0x1, R3 ;  /* 0x0000000110097824 */ /* 0x000fc400078e0203 */
[----:B------:R-:W-:-:S07]  /*04a0*/  IMAD.MOV R25, RZ, RZ, -R25 ;  /* 0x000000ffff197224 */ /* 0x000fce00078e0a19 */
.L_x_5:
[----:B------:R-:W-:-:S05]  /*04b0*/  IMAD.WIDE R20, R9, 0x4, R12 ;  /* 0x0000000409147825 */ /* 0x000fca00078e020c */
[----:B------:R0:W2:Y:S02]  /*04c0*/  LDG.E.CONSTANT R19, desc[UR6][R20.64] ;  /* 0x0000000614137981 */ /* 0x0000a4000c1e9900 */
[----:B0-----:R-:W-:-:S05]  /*04d0*/  IMAD.WIDE R20, R6, 0x4, R20 ;  /* 0x0000000406147825 */ /* 0x001fca00078e0214 */
[----:B------:R-:W3:Y:S01]  /*04e0*/  LDG.E.CONSTANT R26, desc[UR6][R20.64] ;  /* 0x00000006141a7981 */ /* 0x000ee2000c1e9900 */
[----:B------:R-:W-:-:S05]  /*04f0*/  IMAD.WIDE R16, R9, 0x4, R14 ;  /* 0x0000000409107825 */ /* 0x000fca00078e020e */
[----:B------:R0:W4:Y:S02]  /*0500*/  LDG.E.CONSTANT R29, desc[UR6][R16.64] ;  /* 0x00000006101d7981 */ /* 0x000124000c1e9900 */
[----:B0-----:R-:W-:Y:S01]  /*0510*/  IMAD.WIDE R16, R6, 0x4, R16 ;  /* 0x0000000406107825 */ /* 0x001fe200078e0210 */
[----:B--2--5:R-:W-:-:S04]  /*0520*/  FSETP.GT.AND P0, PT, R19, R24, PT ;  /* 0x000000181300720b */ /* 0x024fc80003f04000 */
[----:B------:R-:W-:Y:S02]  /*0530*/  FSEL R27, R19, R24, P0 ;  /* 0x00000018131b7208 */ /* 0x000fe40000000000 */
[----:B------:R0:W2:Y:S01]  /*0540*/  LDG.E.CONSTANT R24, desc[UR6][R16.64] ;  /* 0x0000000610187981 */ /* 0x0000a2000c1e9900 */
[----:B------:R-:W-:-:S04]  /*0550*/  IMAD.WIDE R18, R6, 0x4, R20 ;  /* 0x0000000406127825 */ /* 0x000fc800078e0214 */
[----:B------:R-:W-:Y:S01]  /*0560*/  IMAD.WIDE R20, R6, 0x4, R16 ;  /* 0x0000000406147825 */ /* 0x000fe200078e0210 */
[----:B---3--:R-:W-:-:S04]  /*0570*/  FSETP.GT.AND P1, PT, R26, R27, PT ;  /* 0x0000001b1a00720b */ /* 0x008fc80003f24000 */
[----:B------:R-:W3:Y:S01]  /*0580*/  LDG.E.CONSTANT R28, desc[UR6][R20.64] ;  /* 0x00000006141c7981 */ /* 0x000ee2000c1e9900 */
[----:B------:R-:W-:-:S03]  /*0590*/  FSEL R26, R26, R27, P1 ;  /* 0x0000001b1a1a7208 */ /* 0x000fc60000800000 */
[----:B------:R1:W3:Y:S01]  /*05a0*/  LDG.E.CONSTANT R27, desc[UR6][R18.64] ;  /* 0x00000006121b7981 */ /* 0x0002e2000c1e9900 */
[----:B----4-:R-:W-:-:S04]  /*05b0*/  FSETP.GEU.AND P2, PT, R29, R22, PT ;  /* 0x000000161d00720b */ /* 0x010fc80003f4e000 */
[----:B------:R-:W-:Y:S01]  /*05c0*/  FSEL R29, R29, R22, !P2 ;  /* 0x000000161d1d7208 */ /* 0x000fe20005000000 */
[----:B------:R-:W-:-:S05]  /*05d0*/  VIADD R22, R10, 0xfffffffd ;  /* 0xfffffffd0a167836 */ /* 0x000fca0000000000 */
[----:B0-----:R-:W-:Y:S01]  /*05e0*/  SEL R17, R22, R8, P0 ;  /* 0x0000000816117207 */ /* 0x001fe20000000000 */
[----:B------:R-:W-:Y:S02]  /*05f0*/  VIADD R8, R10, 0xfffffffe ;  /* 0xfffffffe0a087836 */ /* 0x000fe40000000000 */
[----:B-1----:R-:W-:-:S03]  /*0600*/  IMAD.WIDE R18, R6, 0x4, R18 ;  /* 0x0000000406127825 */ /* 0x002fc600078e0212 */
[----:B------:R-:W-:Y:S02]  /*0610*/  SEL R16, R8, R17, P1 ;  /* 0x0000001108107207 */ /* 0x000fe40000800000 */
[----:B------:R-:W4:Y:S01]  /*0620*/  LDG.E.CONSTANT R17, desc[UR6][R18.64] ;  /* 0x0000000612117981 */ /* 0x000f22000c1e9900 */
[----:B------:R-:W-:Y:S01]  /*0630*/  IMAD.WIDE R20, R6, 0x4, R20 ;  /* 0x0000000406147825 */ /* 0x000fe200078e0214 */
[----:B--2---:R-:W-:-:S04]  /*0640*/  FSETP.GEU.AND P3, PT, R24, R29, PT ;  /* 0x0000001d1800720b */ /* 0x004fc80003f6e000 */
[----:B------:R-:W-:Y:S01]  /*0650*/  FSEL R29, R24, R29, !P3 ;  /* 0x0000001d181d7208 */ /* 0x000fe20005800000 */
[----:B------:R-:W-:-:S08]  /*0660*/  VIADD R24, R10, 0xffffffff ;  /* 0xffffffff0a187836 */ /* 0x000fd00000000000 */
[----:B------:R-:W-:Y:S01]  /*0670*/  @P3 SEL R8, R22, R23, !P2 ;  /* 0x0000001716083207 */ /* 0x000fe20005000000 */
[----:B------:R-:W-:Y:S01]  /*0680*/  IMAD.WIDE R22, R6, 0x4, R18 ;  /* 0x0000000406167825 */ /* 0x000fe200078e0212 */
[CC--:B---3--:R-:W-:Y:S01]  /*0690*/  FSETP.GT.AND P0, PT, R27.reuse, R26.reuse, PT ;  /* 0x0000001a1b00720b */ /* 0x0c8fe20003f04000 */
[----:B------:R-:W2:Y:S01]  /*06a0*/  LDG.E.CONSTANT R19, desc[UR6][R20.64] ;  /* 0x0000000614137981 */ /* 0x000ea2000c1e9900 */
[----:B------:R-:W-:Y:S02]  /*06b0*/  FSETP.GEU.AND P1, PT, R28, R29, PT ;  /* 0x0000001d1c00720b */ /* 0x000fe40003f2e000 */
[----:B------:R-:W-:Y:S02]  /*06c0*/  FSEL R26, R27, R26, P0 ;  /* 0x0000001a1b1a7208 */ /* 0x000fe40000000000 */
[C---:B------:R-:W-:Y:S02]  /*06d0*/  SEL R27, R24.reuse, R16, P0 ;  /* 0x00000010181b7207 */ /* 0x040fe40000000000 */
[----:B------:R0:W3:Y:S01]  /*06e0*/  LDG.E.CONSTANT R16, desc[UR6][R22.64] ;  /* 0x0000000616107981 */ /* 0x0000e2000c1e9900 */
[----:B------:R-:W-:-:S02]  /*06f0*/  SEL R8, R24, R8, !P1 ;  /* 0x0000000818087207 */ /* 0x000fc40004800000 */
[----:B------:R-:W-:Y:S01]  /*0700*/  FSEL R24, R28, R29, !P1 ;  /* 0x0000001d1c187208 */ /* 0x000fe20004800000 */
[----:B------:R-:W-:-:S05]  /*0710*/  IMAD.WIDE R28, R6, 0x4, R20 ;  /* 0x00000004061c7825 */ /* 0x000fca00078e0214 */
[----:B------:R1:W3:Y:S01]  /*0720*/  LDG.E.CONSTANT R18, desc[UR6][R28.64] ;  /* 0x000000061c127981 */ /* 0x0002e2000c1e9900 */
[----:B----4-:R-:W-:Y:S01]  /*0730*/  FSETP.GT.AND P5, PT, R17, R26, PT ;  /* 0x0000001a1100720b */ /* 0x010fe20003fa4000 */
[----:B0-----:R-:W-:-:S03]  /*0740*/  IMAD.WIDE R22, R6, 0x4, R22 ;  /* 0x0000000406167825 */ /* 0x001fc600078e0216 */
[----:B------:R-:W-:Y:S02]  /*0750*/  FSEL R17, R17, R26, P5 ;  /* 0x0000001a11117208 */ /* 0x000fe40002800000 */
[----:B------:R0:W4:Y:S01]  /*0760*/  LDG.E.CONSTANT R26, desc[UR6][R22.64] ;  /* 0x00000006161a7981 */ /* 0x000122000c1e9900 */
[----:B-1----:R-:W-:Y:S01]  /*0770*/  IMAD.WIDE R28, R6, 0x4, R28 ;  /* 0x00000004061c7825 */ /* 0x002fe200078e021c */
[CC--:B--2---:R-:W-:Y:S02]  /*0780*/  FSETP.GEU.AND P1, PT, R19.reuse, R24.reuse, PT ;  /* 0x000000181300720b */ /* 0x0c4fe40003f2e000 */
[CC--:B---3--:R-:W-:Y:S02]  /*0790*/  FSETP.GT.AND P0, PT, R16.reuse, R17.reuse, PT ;  /* 0x000000111000720b */ /* 0x0c8fe40003f04000 */
[----:B------:R-:W-:Y:S02]  /*07a0*/  FSEL R24, R19, R24, !P1 ;  /* 0x0000001813187208 */ /* 0x000fe40004800000 */
[----:B------:R-:W-:Y:S01]  /*07b0*/  FSEL R21, R16, R17, P0 ;  /* 0x0000001110157208 */ /* 0x000fe20000000000 */
[----:B------:R-:W-:-:S02]  /*07c0*/  IMAD.WIDE R16, R6, 0x4, R22 ;  /* 0x0000000406107825 */ /* 0x000fc400078e0216 */
[----:B------:R1:W2:Y:S01]  /*07d0*/  LDG.E.CONSTANT R22, desc[UR6][R28.64] ;  /* 0x000000061c167981 */ /* 0x0002a2000c1e9900 */
[----:B------:R-:W-:-:S03]  /*07e0*/  FSETP.GEU.AND P2, PT, R18, R24, PT ;  /* 0x000000181200720b */ /* 0x000fc60003f4e000 */
[----:B------:R3:W2:Y:S01]  /*07f0*/  LDG.E.CONSTANT R19, desc[UR6][R16.64] ;  /* 0x0000000610137981 */ /* 0x0006a2000c1e9900 */
[----:B0-----:R-:W-:Y:S01]  /*0800*/  FSEL R23, R18, R24, !P2 ;  /* 0x0000001812177208 */ /* 0x001fe20005000000 */
[----:B-1----:R-:W-:-:S05]  /*0810*/  IMAD.WIDE R28, R6, 0x4, R28 ;  /* 0x00000004061c7825 */ /* 0x002fca00078e021c */
[----:B------:R0:W2:Y:S01]  /*0820*/  LDG.E.CONSTANT R18, desc[UR6][R28.64] ;  /* 0x000000061c127981 */ /* 0x0000a2000c1e9900 */
[----:B---3--:R-:W-:-:S05]  /*0830*/  IMAD.WIDE R16, R6, 0x4, R16 ;  /* 0x0000000406107825 */ /* 0x008fca00078e0210 */
[----:B------:R1:W3:Y:S01]  /*0840*/  LDG.E.CONSTANT R20, desc[UR6][R16.64] ;  /* 0x0000000610147981 */ /* 0x0002e2000c1e9900 */
[----:B0-----:R-:W-:-:S06]  /*0850*/  IMAD.WIDE R28, R6, 0x4, R28 ;  /* 0x00000004061c7825 */ /* 0x001fcc00078e021c */
[----:B------:R-:W3:Y:S01]  /*0860*/  LDG.E.CONSTANT R28, desc[UR6][R28.64] ;  /* 0x000000061c1c7981 */ /* 0x000ee2000c1e9900 */
[----:B-1----:R-:W-:Y:S01]  /*0870*/  VIADD R16, R10, 0x1 ;  /* 0x000000010a107836 */ /* 0x002fe20000000000 */
[----:B----4-:R-:W-:Y:S01]  /*0880*/  FSETP.GT.AND P3, PT, R26, R21, PT ;  /* 0x000000151a00720b */ /* 0x010fe20003f64000 */
[----:B------:R-:W-:Y:S01]  /*0890*/  VIADD R25, R25, 0x8 ;  /* 0x0000000819197836 */ /* 0x000fe20000000000 */
[----:B------:R-:W-:Y:S02]  /*08a0*/  SEL R27, R10, R27, P5 ;  /* 0x0000001b0a1b7207 */ /* 0x000fe40002800000 */
[----:B------:R-:W-:Y:S01]  /*08b0*/  FSEL R26, R26, R21, P3 ;  /* 0x000000151a1a7208 */ /* 0x000fe20001800000 */
[----:B------:R-:W-:Y:S02]  /*08c0*/  VIADD R21, R10, 0x2 ;  /* 0x000000020a157836 */ /* 0x000fe40000000000 */
[----:B------:R-:W-:Y:S01]  /*08d0*/  IMAD R9, R6, 0x8, R9 ;  /* 0x0000000806097824 */ /* 0x000fe200078e0209 */
[----:B--2---:R-:W-:-:S04]  /*08e0*/  FSETP.GEU.AND P4, PT, R22, R23, PT ;  /* 0x000000171600720b */ /* 0x004fc80003f8e000 */
[----:B------:R-:W-:Y:S02]  /*08f0*/  FSEL R17, R22, R23, !P4 ;  /* 0x0000001716117208 */ /* 0x000fe40006000000 */
[----:B------:R-:W-:Y:S02]  /*0900*/  SEL R22, R16, R27, P0 ;  /* 0x0000001b10167207 */ /* 0x000fe40000000000 */
[----:B------:R-:W-:Y:S02]  /*0910*/  @P2 SEL R16, R10, R8, !P1 ;  /* 0x000000080a102207 */ /* 0x000fe40004800000 */
[----:B------:R-:W-:Y:S02]  /*0920*/  ISETP.NE.AND P2, PT, R25, RZ, PT ;  /* 0x000000ff1900720c */ /* 0x000fe40003f45270 */
[----:B------:R-:W-:Y:S01]  /*0930*/  FSETP.GEU.AND P5, PT, R18, R17, PT ;  /* 0x000000111200720b */ /* 0x000fe20003fae000 */
[----:B------:R-:W-:Y:S01]  /*0940*/  VIADD R23, R10, 0x3 ;  /* 0x000000030a177836 */ /* 0x000fe20000000000 */
[----:B------:R-:W-:-:S02]  /*0950*/  FSETP.GT.AND P0, PT, R19, R26, PT ;  /* 0x0000001a1300720b */ /* 0x000fc40003f04000 */
[----:B------:R-:W-:Y:S02]  /*0960*/  SEL R22, R21, R22, P3 ;  /* 0x0000001615167207 */ /* 0x000fe40001800000 */
[----:B------:R-:W-:Y:S02]  /*0970*/  FSEL R19, R19, R26, P0 ;  /* 0x0000001a13137208 */ /* 0x000fe40000000000 */
[----:B------:R-:W-:Y:S02]  /*0980*/  FSEL R27, R18, R17, !P5 ;  /* 0x00000011121b7208 */ /* 0x000fe40006800000 */
[----:B------:R-:W-:-:S03]  /*0990*/  SEL R17, R23, R22, P0 ;  /* 0x0000001617117207 */ /* 0x000fc60000000000 */
[----:B------:R-:W-:Y:S01]  /*09a0*/  @P5 SEL R23, R21, R16, !P4 ;  /* 0x0000001015175207 */ /* 0x000fe20006000000 */
[----:B------:R-:W-:Y:S01]  /*09b0*/  VIADD R16, R10, 0x4 ;  /* 0x000000040a107836 */ /* 0x000fe20000000000 */
[----:B---3--:R-:W-:Y:S02]  /*09c0*/  FSETP.GT.AND P0, PT, R20, R19, PT ;  /* 0x000000131400720b */ /* 0x008fe40003f04000 */
[----:B------:R-:W-:Y:S01]  /*09d0*/  FSETP.GEU.AND P1, PT, R28, R27, PT ;  /* 0x0000001b1c00720b */ /* 0x000fe20003f2e000 */
[----:B------:R-:W-:Y:S01]  /*09e0*/  VIADD R10, R10, 0x8 ;  /* 0x000000080a0a7836 */ /* 0x000fe20000000000 */
[----:B------:R-:W-:Y:S02]  /*09f0*/  FSEL R24, R20, R19, P0 ;  /* 0x0000001314187208 */ /* 0x000fe40000000000 */
[C---:B------:R-:W-:Y:S02]  /*0a00*/  SEL R8, R16.reuse, R17, P0 ;  /* 0x0000001110087207 */ /* 0x040fe40000000000 */
[----:B------:R-:W-:-:S02]  /*0a10*/  SEL R23, R16, R23, !P1 ;  /* 0x0000001710177207 */ /* 0x000fc40004800000 */
[----:B------:R-:W-:Y:S01]  /*0a20*/  FSEL R22, R28, R27, !P1 ;  /* 0x0000001b1c167208 */ /* 0x000fe20004800000 */
[----:B------:R-:W-:Y:S06]  /*0a30*/  @P2 BRA `(.L_x_5) ;  /* 0xfffffff8009c2947 */ /* 0x000fec000383ffff */
[----:B------:R-:W-:-:S07]  /*0a40*/  VIADD R9, R10, 0xfffffffc ;  /* 0xfffffffc0a097836 */ /* 0x000fce0000000000 */
.L_x_4:
[----:B------:R-:W-:-:S04]  /*0a50*/  IADD3 R10, PT, PT, R11, -UR4, -R0 ;  /* 0x800000040b0a7c10 */ /* 0x000fc8000fffe800 */
[----:B------:R-:W-:-:S13]  /*0a60*/  LOP3.LUT P0, RZ, R10, 0x7, RZ, 0xc0, !PT ;  /* 0x000000070aff7812 */ /* 0x000fda000780c0ff */
[----:B------:R-:W-:Y:S05]  /*0a70*/  @!P0 BRA `(.L_x_6) ;  /* 0x0000000400908947 */ /* 0x000fea0003800000 */
[----:B------:R-:W-:-:S04]  /*0a80*/  IMAD.IADD R10, R0, 0x1, R7 ;  /* 0x00000001000a7824 */ /* 0x000fc800078e0207 */
[----:B------:R-:W-:-:S05]  /*0a90*/  IMAD.MOV R10, RZ, RZ, -R10 ;  /* 0x000000ffff0a7224 */ /* 0x000fca00078e0a0a */
[----:B------:R-:W-:-:S05]  /*0aa0*/  PRMT R10, R10, 0x7710, RZ ;  /* 0x000077100a0a7816 */ /* 0x000fca00000000ff */
[----:B------:R-:W-:-:S05]  /*0ab0*/  IMAD.IADD R10, R11, 0x1, R10 ;  /* 0x000000010b0a7824 */ /* 0x000fca00078e020a */
[----:B------:R-:W-:-:S04]  /*0ac0*/  LOP3.LUT R10, R10, 0x7, RZ, 0xc0, !PT ;  /* 0x000000070a0a7812 */ /* 0x000fc800078ec0ff */
[C---:B------:R-:W-:Y:S01]  /*0ad0*/  LOP3.LUT P0, RZ, R10.reuse, 0x3, RZ, 0xc0, !PT ;  /* 0x000000030aff7812 */ /* 0x040fe2000780c0ff */
[----:B------:R-:W-:-:S05]  /*0ae0*/  VIADD R16, R10, 0xffffffff ;  /* 0xffffffff0a107836 */ /* 0x000fca0000000000 */
[----:B------:R-:W-:-:S13]  /*0af0*/  ISETP.GE.U32.AND P1, PT, R16, 0x3, PT ;  /* 0x000000031000780c */ /* 0x000fda0003f26070 */
[----:B------:R-:W-:Y:S05]  /*0b00*/  @!P1 BRA `(.L_x_7) ;  /* 0x0000000000b49947 */ /* 0x000fea0003800000 */
[----:B------:R-:W-:-:S04]  /*0b10*/  IMAD R10, R9, R6, R6 ;  /* 0x00000006090a7224 */ /* 0x000fc800078e0206 */
[----:B------:R-:W-:-:S04]  /*0b20*/  IMAD.IADD R19, R10, 0x1, R3 ;  /* 0x000000010a137824 */ /* 0x000fc800078e0203 */
[----:B------:R-:W-:-:S04]  /*0b30*/  IMAD.WIDE R20, R19, 0x4, R12 ;  /* 0x0000000413147825 */ /* 0x000fc800078e020c */
[----:B------:R-:W-:Y:S01]  /*0b40*/  IMAD.WIDE R18, R19, 0x4, R14 ;  /* 0x0000000413127825 */ /* 0x000fe200078e020e */
[----:B------:R-:W2:Y:S04]  /*0b50*/  LDG.E.CONSTANT R27, desc[UR6][R20.64] ;  /* 0x00000006141b7981 */ /* 0x000ea8000c1e9900 */
[----:B------:R0:W3:Y:S01]  /*0b60*/  LDG.E.CONSTANT R25, desc[UR6][R18.64] ;  /* 0x0000000612197981 */ /* 0x0000e2000c1e9900 */
[----:B------:R-:W-:-:S05]  /*0b70*/  IMAD.WIDE R28, R6, 0x4, R20 ;  /* 0x00000004061c7825 */ /* 0x000fca00078e0214 */
[----:B------:R-:W4:Y:S01]  /*0b80*/  LDG.E.CONSTANT R10, desc[UR6][R28.64] ;  /* 0x000000061c0a7981 */ /* 0x000f22000c1e9900 */
[----:B0-----:R-:W-:-:S05]  /*0b90*/  IMAD.WIDE R18, R6, 0x4, R18 ;  /* 0x0000000406127825 */ /* 0x001fca00078e0212 */
[----:B------:R-:W4:Y:S01]  /*0ba0*/  LDG.E.CONSTANT R26, desc[UR6][R18.64] ;  /* 0x00000006121a7981 */ /* 0x000f22000c1e9900 */
[----:B------:R-:W-:-:S04]  /*0bb0*/  IMAD.WIDE R16, R6, 0x4, R28 ;  /* 0x0000000406107825 */ /* 0x000fc800078e021c */
[C---:B------:R-:W-:Y:S01]  /*0bc0*/  IMAD.WIDE R20, R6.reuse, 0x4, R18 ;  /* 0x0000000406147825 */ /* 0x040fe200078e0212 */
[----:B------:R0:W4:Y:S04]  /*0bd0*/  LDG.E.CONSTANT R28, desc[UR6][R16.64] ;  /* 0x00000006101c7981 */ /* 0x000128000c1e9900 */
[----:B------:R1:W4:Y:S01]  /*0be0*/  LDG.E.CONSTANT R29, desc[UR6][R20.64] ;  /* 0x00000006141d7981 */ /* 0x000322000c1e9900 */
[----:B0-----:R-:W-:-:S04]  /*0bf0*/  IMAD.WIDE R16, R6, 0x4, R16 ;  /* 0x0000000406107825 */ /* 0x001fc800078e0210 */
[----:B-1----:R-:W-:Y:S02]  /*0c00*/  IMAD.WIDE R20, R6, 0x4, R20 ;  /* 0x0000000406147825 */ /* 0x002fe400078e0214 */
[----:B------:R0:W4:Y:S04]  /*0c10*/  LDG.E.CONSTANT R16, desc[UR6][R16.64] ;  /* 0x0000000610107981 */ /* 0x000128000c1e9900 */
[----:B------:R-:W4:Y:S01]  /*0c20*/  LDG.E.CONSTANT R20, desc[UR6][R20.64] ;  /* 0x0000000614147981 */ /* 0x000f22000c1e9900 */
[C---:B------:R-:W-:Y:S02]  /*0c30*/  VIADD R18, R9.reuse, 0x1 ;  /* 0x0000000109127836 */ /* 0x040fe40000000000 */
[----:B0-----:R-:W-:Y:S01]  /*0c40*/  VIADD R17, R9, 0x2 ;  /* 0x0000000209117836 */ /* 0x001fe20000000000 */
[----:B--2--5:R-:W-:-:S02]  /*0c50*/  FSETP.GT.AND P4, PT, R27, R24, PT ;  /* 0x000000181b00720b */ /* 0x024fc40003f84000 */
[----:B---3--:R-:W-:Y:S02]  /*0c60*/  FSETP.GEU.AND P1, PT, R25, R22, PT ;  /* 0x000000161900720b */ /* 0x008fe40003f2e000 */
[----:B------:R-:W-:Y:S02]  /*0c70*/  FSEL R27, R27, R24, P4 ;  /* 0x000000181b1b7208 */ /* 0x000fe40002000000 */
[----:B------:R-:W-:Y:S02]  /*0c80*/  FSEL R25, R25, R22, !P1 ;  /* 0x0000001619197208 */ /* 0x000fe40004800000 */
[----:B----4-:R-:W-:-:S04]  /*0c90*/  FSETP.GT.AND P3, PT, R10, R27, PT ;  /* 0x0000001b0a00720b */ /* 0x010fc80003f64000 */
[----:B------:R-:W-:Y:S02]  /*0ca0*/  FSEL R27, R10, R27, P3 ;  /* 0x0000001b0a1b7208 */ /* 0x000fe40001800000 */
[----:B------:R-:W-:-:S04]  /*0cb0*/  FSETP.GEU.AND P2, PT, R26, R25, PT ;  /* 0x000000191a00720b */ /* 0x000fc80003f4e000 */
[----:B------:R-:W-:Y:S02]  /*0cc0*/  FSEL R26, R26, R25, !P2 ;  /* 0x000000191a1a7208 */ /* 0x000fe40005000000 */
[----:B------:R-:W-:Y:S02]  /*0cd0*/  SEL R8, R18, R8, P4 ;  /* 0x0000000812087207 */ /* 0x000fe40002000000 */
[----:B------:R-:W-:Y:S02]  /*0ce0*/  FSETP.GT.AND P4, PT, R28, R27, PT ;  /* 0x0000001b1c00720b */ /* 0x000fe40003f84000 */
[----:B------:R-:W-:Y:S01]  /*0cf0*/  FSETP.GEU.AND P5, PT, R29, R26, PT ;  /* 0x0000001a1d00720b */ /* 0x000fe20003fae000 */
[----:B------:R-:W-:Y:S01]  /*0d00*/  VIADD R10, R9, 0x3 ;  /* 0x00000003090a7836 */ /* 0x000fe20000000000 */
[----:B------:R-:W-:Y:S02]  /*0d10*/  SEL R8, R17, R8, P3 ;  /* 0x0000000811087207 */ /* 0x000fe40001800000 */
[----:B------:R-:W-:-:S02]  /*0d20*/  @P2 SEL R17, R18, R23, !P1 ;  /* 0x0000001712112207 */ /* 0x000fc40004800000 */
[----:B------:R-:W-:Y:S02]  /*0d30*/  FSEL R27, R28, R27, P4 ;  /* 0x0000001b1c1b7208 */ /* 0x000fe40002000000 */
[----:B------:R-:W-:Y:S01]  /*0d40*/  FSEL R29, R29, R26, !P5 ;  /* 0x0000001a1d1d7208 */ /* 0x000fe20006800000 */
[----:B------:R-:W-:Y:S01]  /*0d50*/  VIADD R9, R9, 0x4 ;  /* 0x0000000409097836 */ /* 0x000fe20000000000 */
[----:B------:R-:W-:Y:S02]  /*0d60*/  SEL R8, R10, R8, P4 ;  /* 0x000000080a087207 */ /* 0x000fe40002000000 */
[----:B------:R-:W-:Y:S02]  /*0d70*/  FSETP.GT.AND P1, PT, R16, R27, PT ;  /* 0x0000001b1000720b */ /* 0x000fe40003f24000 */
[----:B------:R-:W-:Y:S02]  /*0d80*/  SEL R10, R10, R17, !P5 ;  /* 0x000000110a0a7207 */ /* 0x000fe40006800000 */
[----:B------:R-:W-:-:S02]  /*0d90*/  FSETP.GEU.AND P2, PT, R20, R29, PT ;  /* 0x0000001d1400720b */ /* 0x000fc40003f4e000 */
[----:B------:R-:W-:Y:S02]  /*0da0*/  FSEL R24, R16, R27, P1 ;  /* 0x0000001b10187208 */ /* 0x000fe40000800000 */
[----:B------:R-:W-:Y:S02]  /*0db0*/  FSEL R22, R20, R29, !P2 ;  /* 0x0000001d14167208 */ /* 0x000fe40005000000 */
[C---:B------:R-:W-:Y:S02]  /*0dc0*/  SEL R8, R9.reuse, R8, P1 ;  /* 0x0000000809087207 */ /* 0x040fe40000800000 */
[----:B------:R-:W-:-:S07]  /*0dd0*/  SEL R23, R9, R10, !P2 ;  /* 0x0000000a09177207 */ /* 0x000fce0005000000 */
.L_x_7:
[----:B------:R-:W-:Y:S05]  /*0de0*/  @!P0 BRA `(.L_x_6) ;  /* 0x0000000000b48947 */ /* 0x000fea0003800000 */
[----:B------:R-:W-:-:S04]  /*0df0*/  IMAD.IADD R10, R0, 0x1, R5 ;  /* 0x00000001000a7824 */ /* 0x000fc800078e0205 */
[----:B------:R-:W-:-:S05]  /*0e00*/  IMAD.MOV R10, RZ, RZ, -R10 ;  /* 0x000000ffff0a7224 */ /* 0x000fca00078e0a0a */
[----:B------:R-:W-:-:S05]  /*0e10*/  PRMT R10, R10, 0x7710, RZ ;  /* 0x000077100a0a7816 */ /* 0x000fca00000000ff */
[----:B------:R-:W-:-:S05]  /*0e20*/  IMAD.IADD R10, R11, 0x1, R10 ;  /* 0x000000010b0a7824 */ /* 0x000fca00078e020a */
[C---:B------:R-:W-:Y:S02]  /*0e30*/  LOP3.LUT R11, R10.reuse, 0x3, RZ, 0xc0, !PT ;  /* 0x000000030a0b7812 */ /* 0x040fe400078ec0ff */
[----:B------:R-:W-:Y:S02]  /*0e40*/  LOP3.LUT R10, R10, 0x1, RZ, 0xc0, !PT ;  /* 0x000000010a0a7812 */ /* 0x000fe400078ec0ff */
[----:B------:R-:W-:Y:S02]  /*0e50*/  ISETP.NE.AND P0, PT, R11, 0x1, PT ;  /* 0x000000010b00780c */ /* 0x000fe40003f05270 */
[----:B------:R-:W-:-:S11]  /*0e60*/  ISETP.NE.U32.AND P1, PT, R10, 0x1, PT ;  /* 0x000000010a00780c */ /* 0x000fd60003f25070 */
[----:B------:R-:W-:Y:S05]  /*0e70*/  @!P0 BRA `(.L_x_8) ;  /* 0x0000000000608947 */ /* 0x000fea0003800000 */
[----:B------:R-:W-:-:S04]  /*0e80*/  IMAD R10, R9, R6, R6 ;  /* 0x00000006090a7224 */ /* 0x000fc800078e0206 */
[----:B------:R-:W-:-:S04]  /*0e90*/  IMAD.IADD R19, R10, 0x1, R3 ;  /* 0x000000010a137824 */ /* 0x000fc800078e0203 */
[----:B------:R-:W-:-:S04]  /*0ea0*/  IMAD.WIDE R20, R19, 0x4, R12 ;  /* 0x0000000413147825 */ /* 0x000fc800078e020c */
[----:B------:R-:W-:Y:S01]  /*0eb0*/  IMAD.WIDE R18, R19, 0x4, R14 ;  /* 0x0000000413127825 */ /* 0x000fe200078e020e */
[----:B------:R-:W2:Y:S04]  /*0ec0*/  LDG.E.CONSTANT R25, desc[UR6][R20.64] ;  /* 0x0000000614197981 */ /* 0x000ea8000c1e9900 */
[----:B------:R-:W3:Y:S01]  /*0ed0*/  LDG.E.CONSTANT R27, desc[UR6][R18.64] ;  /* 0x00000006121b7981 */ /* 0x000ee2000c1e9900 */
[----:B------:R-:W-:-:S04]  /*0ee0*/  IMAD.WIDE R16, R6, 0x4, R20 ;  /* 0x0000000406107825 */ /* 0x000fc800078e0214 */
[----:B------:R-:W-:Y:S02]  /*0ef0*/  IMAD.WIDE R10, R6, 0x4, R18 ;  /* 0x00000004060a7825 */ /* 0x000fe400078e0212 */
[----:B------:R-:W4:Y:S04]  /*0f00*/  LDG.E.CONSTANT R17, desc[UR6][R16.64] ;  /* 0x0000000610117981 */ /* 0x000f28000c1e9900 */
[----:B------:R-:W4:Y:S01]  /*0f10*/  LDG.E.CONSTANT R10, desc[UR6][R10.64] ;  /* 0x000000060a0a7981 */ /* 0x000f22000c1e9900 */
[----:B--2--5:R-:W-:Y:S02]  /*0f20*/  FSETP.GT.AND P0, PT, R25, R24, PT ;  /* 0x000000181900720b */ /* 0x024fe40003f04000 */
[----:B---3--:R-:W-:Y:S02]  /*0f30*/  FSETP.GEU.AND P2, PT, R27, R22, PT ;  /* 0x000000161b00720b */ /* 0x008fe40003f4e000 */
[----:B------:R-:W-:-:S02]  /*0f40*/  FSEL R24, R25, R24, P0 ;  /* 0x0000001819187208 */ /* 0x000fc40000000000 */
[----:B------:R-:W-:Y:S01]  /*0f50*/  FSEL R27, R27, R22, !P2 ;  /* 0x000000161b1b7208 */ /* 0x000fe20005000000 */
[C---:B------:R-:W-:Y:S02]  /*0f60*/  VIADD R22, R9.reuse, 0x1 ;  /* 0x0000000109167836 */ /* 0x040fe40000000000 */
[----:B------:R-:W-:Y:S01]  /*0f70*/  VIADD R9, R9, 0x2 ;  /* 0x0000000209097836 */ /* 0x000fe20000000000 */
[----:B----4-:R-:W-:Y:S02]  /*0f80*/  FSETP.GT.AND P3, PT, R17, R24, PT ;  /* 0x000000181100720b */ /* 0x010fe40003f64000 */
[----:B------:R-:W-:Y:S02]  /*0f90*/  SEL R8, R22, R8, P0 ;  /* 0x0000000816087207 */ /* 0x000fe40000000000 */
[----:B------:R-:W-:Y:S02]  /*0fa0*/  FSETP.GEU.AND P4, PT, R10, R27, PT ;  /* 0x0000001b0a00720b */ /* 0x000fe40003f8e000 */
[----:B------:R-:W-:-:S02]  /*0fb0*/  SEL R16, R22, R23, !P2 ;  /* 0x0000001716107207 */ /* 0x000fc40005000000 */
[----:B------:R-:W-:Y:S02]  /*0fc0*/  FSEL R24, R17, R24, P3 ;  /* 0x0000001811187208 */ /* 0x000fe40001800000 */
[----:B------:R-:W-:Y:S02]  /*0fd0*/  FSEL R22, R10, R27, !P4 ;  /* 0x0000001b0a167208 */ /* 0x000fe40006000000 */
[C---:B------:R-:W-:Y:S02]  /*0fe0*/  SEL R8, R9.reuse, R8, P3 ;  /* 0x0000000809087207 */ /* 0x040fe40001800000 */
[----:B------:R-:W-:-:S07]  /*0ff0*/  SEL R23, R9, R16, !P4 ;  /* 0x0000001009177207 */ /* 0x000fce0006000000 */
.L_x_8:
[----:B------:R-:W-:Y:S05]  /*1000*/  @P1 BRA `(.L_x_6) ;  /* 0x00000000002c1947 */ /* 0x000fea0003800000 */
[----:B------:R-:W-:-:S04]  /*1010*/  IMAD R10, R9, R6, R6 ;  /* 0x00000006090a7224 */ /* 0x000fc800078e0206 */
[----:B------:R-:W-:-:S04]  /*1020*/  IMAD.IADD R11, R10, 0x1, R3 ;  /* 0x000000010a0b7824 */ /* 0x000fc800078e0203 */
[----:B------:R-:W-:-:S04]  /*1030*/  IMAD.WIDE R12, R11, 0x4, R12 ;  /* 0x000000040b0c7825 */ /* 0x000fc800078e020c */
[----:B------:R-:W-:Y:S02]  /*1040*/  IMAD.WIDE R14, R11, 0x4, R14 ;  /* 0x000000040b0e7825 */ /* 0x000fe400078e020e */
[----:B------:R-:W2:Y:S04]  /*1050*/  LDG.E.CONSTANT R13, desc[UR6][R12.64] ;  /* 0x000000060c0d7981 */ /* 0x000ea8000c1e9900 */
[----:B------:R-:W3:Y:S01]  /*1060*/  LDG.E.CONSTANT R15, desc[UR6][R14.64] ;  /* 0x000000060e0f7981 */ /* 0x000ee2000c1e9900 */
[----:B------:R-:W-:Y:S01]  /*1070*/  VIADD R9, R9, 0x1 ;  /* 0x0000000109097836 */ /* 0x000fe20000000000 */
[----:B--2--5:R-:W-:Y:S02]  /*1080*/  FSETP.GT.AND P0, PT, R13, R24, PT ;  /* 0x000000180d00720b */ /* 0x024fe40003f04000 */
[----:B---3--:R-:W-:-:S02]  /*1090*/  FSETP.GEU.AND P1, PT, R15, R22, PT ;  /* 0x000000160f00720b */ /* 0x008fc40003f2e000 */
[C---:B------:R-:W-:Y:S02]  /*10a0*/  SEL R8, R9.reuse, R8, P0 ;  /* 0x0000000809087207 */ /* 0x040fe40000000000 */
[----:B------:R-:W-:-:S09]  /*10b0*/  SEL R23, R9, R23, !P1 ;  /* 0x0000001709177207 */ /* 0x000fd20004800000 */
.L_x_6:
[----:B------:R-:W0:Y:S01]  /*10c0*/  LDC.64 R10, c[0x0][0x3a8] ;  /* 0x0000ea00ff0a7b82 */ /* 0x000e220000000a00 */
[----:B------:R-:W-:Y:S01]  /*10d0*/  IMAD.IADD R8, R8, 0x1, -R23 ;  /* 0x0000000108087824 */ /* 0x000fe200078e0a17 */
[----:B------:R-:W1:Y:S01]  /*10e0*/  LDCU UR5, c[0x0][0x39c] ;  /* 0x00007380ff0577ac */ /* 0x000e620008000800 */
[C---:B------:R-:W-:Y:S02]  /*10f0*/  IMAD R13, R2.reuse, R6, R3 ;  /* 0x00000006020d7224 */ /* 0x040fe400078e0203 */
[----:B------:R-:W-:Y:S01]  /*1100*/  VIADD R2, R2, 0x1 ;  /* 0x0000000102027836 */ /* 0x000fe20000000000 */
[----:B------:R-:W-:Y:S01]  /*1110*/  I2FP.F32.S32 R9, R8 ;  /* 0x0000000800097245 */ /* 0x000fe20000201400 */
[----:B------:R-:W-:Y:S01]  /*1120*/  UIADD3 UR4, UPT, UPT, UR4, 0x1, URZ ;  /* 0x0000000104047890 */ /* 0x000fe2000fffe0ff */
[----:B------:R-:W-:Y:S02]  /*1130*/  VIADD R7, R7, 0x1 ;  /* 0x0000000107077836 */ /* 0x000fe40000000000 */
[----:B------:R-:W-:-:S02]  /*1140*/  VIADD R5, R5, 0x1 ;  /* 0x0000000105057836 */ /* 0x000fc40000000000 */
[----:B------:R-:W-:-:S05]  /*1150*/  FMUL R9, R9, R4 ;  /* 0x0000000409097220 */ /* 0x000fca0000400000 */
[----:B------:R-:W-:-:S04]  /*1160*/  FMNMX.NAN R9, R9, 100, PT ;  /* 0x42c8000009097809 */ /* 0x000fc80003820000 */
[----:B------:R-:W-:Y:S02]  /*1170*/  FMNMX.NAN R9, R9, -100, !PT ;  /* 0xc2c8000009097809 */ /* 0x000fe40007820000 */
[----:B-1----:R-:W-:Y:S01]  /*1180*/  ISETP.GE.AND P0, PT, R2, UR5, PT ;  /* 0x0000000502007c0c */ /* 0x002fe2000bf06270 */
[----:B0-----:R-:W-:-:S05]  /*1190*/  IMAD.WIDE R10, R13, 0x4, R10 ;  /* 0x000000040d0a7825 */ /* 0x001fca00078e020a */
[----:B------:R0:W-:Y:S07]  /*11a0*/  STG.E desc[UR6][R10.64], R9 ;  /* 0x000000090a007986 */ /* 0x0001ee000c101906 */
[----:B------:R-:W-:Y:S05]  /*11b0*/  @!P0 BRA `(.L_x_9) ;  /* 0xfffffff000588947 */ /* 0x000fea000383ffff */
[----:B------:R-:W-:Y:S05]  /*11c0*/  EXIT ;  /* 0x000000000000794d */ /* 0x000fea0003800000 */
        .weak           $__internal_0_$__cuda_sm3x_div_rn_noftz_f32_slowpath
        .type           $__internal_0_$__cuda_sm3x_div_rn_noftz_f32_slowpath,@function
        .size           $__internal_0_$__cuda_sm3x_div_rn_noftz_f32_slowpath,(.L_x_37 - $__internal_0_$__cuda_sm3x_div_rn_noftz_f32_slowpath)
$__internal_0_$__cuda_sm3x_div_rn_noftz_f32_slowpath:
[--C-:B------:R-:W-:Y:S01]  /*11d0*/  SHF.R.U32.HI R4, RZ, 0x17, R5.reuse ;  /* 0x00000017ff047819 */ /* 0x100fe20000011605 */
[----:B------:R-:W-:-:S03]  /*11e0*/  IMAD.MOV.U32 R8, RZ, RZ, R5 ;  /* 0x000000ffff087224 */ /* 0x000fc600078e0005 */
[----:B------:R-:W-:-:S05]  /*11f0*/  LOP3.LUT R7, R4, 0xff, RZ, 0xc0, !PT ;  /* 0x000000ff04077812 */ /* 0x000fca00078ec0ff */
[----:B------:R-:W-:-:S05]  /*1200*/  VIADD R9, R7, 0xffffffff ;  /* 0xffffffff07097836 */ /* 0x000fca0000000000 */
[----:B------:R-:W-:-:S13]  /*1210*/  ISETP.GT.U32.AND P0, PT, R9, 0xfd, PT ;  /* 0x000000fd0900780c */ /* 0x000fda0003f04070 */
[----:B------:R-:W-:Y:S01]  /*1220*/  @!P0 IMAD.MOV.U32 R10, RZ, RZ, RZ ;  /* 0x000000ffff0a8224 */ /* 0x000fe200078e00ff */
[----:B------:R-:W-:Y:S06]  /*1230*/  @!P0 BRA `(.L_x_10) ;  /* 0x0000000000408947 */ /* 0x000fec0003800000 */
[----:B------:R-:W-:Y:S01]  /*1240*/  FSETP.GTU.FTZ.AND P0, PT, |R5|, +INF , PT ;  /* 0x7f8000000500780b */ /* 0x000fe20003f1c200 */
[----:B------:R-:W-:-:S12]  /*1250*/  IMAD.MOV.U32 R4, RZ, RZ, R5 ;  /* 0x000000ffff047224 */ /* 0x000fd800078e0005 */
[----:B------:R-:W-:Y:S05]  /*1260*/  @P0 BRA `(.L_x_11) ;  /* 0x0000000400280947 */ /* 0x000fea0003800000 */
[----:B------:R-:W-:-:S05]  /*1270*/  IMAD.MOV.U32 R5, RZ, RZ, 0x42c80000 ;  /* 0x42c80000ff057424 */ /* 0x000fca00078e00ff */
[----:B------:R-:W-:-:S13]  /*1280*/  LOP3.LUT P0, RZ, R8, 0x7fffffff, R5, 0xc8, !PT ;  /* 0x7fffffff08ff7812 */ /* 0x000fda000780c805 */
[----:B------:R-:W-:Y:S05]  /*1290*/  @!P0 BRA `(.L_x_12) ;  /* 0x0000000400148947 */ /* 0x000fea0003800000 */
[----:B------:R-:W-:Y:S02]  /*12a0*/  FSETP.NEU.FTZ.AND P0, PT, |R4|, +INF , PT ;  /* 0x7f8000000400780b */ /* 0x000fe40003f1d200 */
[----:B------:R-:W-:-:S04]  /*12b0*/  LOP3.LUT P1, RZ, R5, 0x7fffffff, RZ, 0xc0, !PT ;  /* 0x7fffffff05ff7812 */ /* 0x000fc8000782c0ff */
[----:B------:R-:W-:-:S13]  /*12c0*/  PLOP3.LUT P0, PT, P0, P1, PT, 0x2f, 0xf2 ;  /* 0x0000000000f2781c */ /* 0x000fda0000702577 */
[----:B------:R-:W-:Y:S05]  /*12d0*/  @P0 BRA `(.L_x_13) ;  /* 0x0000000000fc0947 */ /* 0x000fea0003800000 */
[----:B------:R-:W-:-:S13]  /*12e0*/  LOP3.LUT P0, RZ, R8, 0x7fffffff, RZ, 0xc0, !PT ;  /* 0x7fffffff08ff7812 */ /* 0x000fda000780c0ff */
[----:B------:R-:W-:Y:S05]  /*12f0*/  @!P0 BRA `(.L_x_14) ;  /* 0x0000000000e88947 */ /* 0x000fea0003800000 */
[----:B------:R-:W-:Y:S01]  /*1300*/  ISETP.GE.AND P0, PT, R9, RZ, PT ;  /* 0x000000ff0900720c */ /* 0x000fe20003f06270 */
[----:B------:R-:W-:-:S12]  /*1310*/  IMAD.MOV.U32 R10, RZ, RZ, RZ ;  /* 0x000000ffff0a7224 */ /* 0x000fd800078e00ff */
[----:B------:R-:W-:Y:S01]  /*1320*/  @!P0 FFMA R8, R4, 1.84467440737095516160e+19, RZ ;  /* 0x5f80000004088823 */ /* 0x000fe200000000ff */
[----:B------:R-:W-:-:S07]  /*1330*/  @!P0 VIADD R10, R10, 0x40 ;  /* 0x000000400a0a8836 */ /* 0x000fce0000000000 */
.L_x_10:
[----:B------:R-:W-:Y:S01]  /*1340*/  LEA R5, R7, 0xc0800000, 0x17 ;  /* 0xc080000007057811 */ /* 0x000fe200078eb8ff */
[----:B------:R-:W-:Y:S01]  /*1350*/  UMOV UR4, 0x42c80000 ;  /* 0x42c8000000047882 */ /* 0x000fe20000000000 */
[----:B------:R-:W-:Y:S01]  /*1360*/  IADD3 R7, PT, PT, R10, 0x85, -R7 ;  /* 0x000000850a077810 */ /* 0x000fe20007ffe807 */
[----:B------:R-:W-:Y:S02]  /*1370*/  UIADD3 UR4, UPT, UPT, UR4, -0x3000000, URZ ;  /* 0xfd00000004047890 */ /* 0x000fe4000fffe0ff */
[----:B------:R-:W-:-:S04]  /*1380*/  IMAD.IADD R8, R8, 0x1, -R5 ;  /* 0x0000000108087824 */ /* 0x000fc800078e0a05 */
[----:B------:R-:W0:Y:S01]  /*1390*/  MUFU.RCP R4, R8 ;  /* 0x0000000800047308 */ /* 0x000e220000001000 */
[----:B------:R-:W-:-:S04]  /*13a0*/  FADD.FTZ R5, -R8, -RZ ;  /* 0x800000ff08057221 */ /* 0x000fc80000010100 */
[----:B0-----:R-:W-:-:S04]  /*13b0*/  FFMA R9, R4, R5, 1 ;  /* 0x3f80000004097423 */ /* 0x001fc80000000005 */
[----:B------:R-:W-:-:S04]  /*13c0*/  FFMA R4, R4, R9, R4 ;  /* 0x0000000904047223 */ /* 0x000fc80000000004 */
[----:B------:R-:W-:-:S04]  /*13d0*/  FFMA R9, R4, UR4, RZ ;  /* 0x0000000404097c23 */ /* 0x000fc800080000ff */
[----:B------:R-:W-:-:S04]  /*13e0*/  FFMA R12, R5, R9, UR4 ;  /* 0x00000004050c7e23 */ /* 0x000fc80008000009 */
[----:B------:R-:W-:-:S04]  /*13f0*/  FFMA R9, R4, R12, R9 ;  /* 0x0000000c04097223 */ /* 0x000fc80000000009 */
[----:B------:R-:W-:-:S04]  /*1400*/  FFMA R12, R5, R9, UR4 ;  /* 0x00000004050c7e23 */ /* 0x000fc80008000009 */
[----:B------:R-:W-:-:S05]  /*1410*/  FFMA R5, R4, R12, R9 ;  /* 0x0000000c04057223 */ /* 0x000fca0000000009 */
[----:B------:R-:W-:-:S04]  /*1420*/  SHF.R.U32.HI R8, RZ, 0x17, R5 ;  /* 0x00000017ff087819 */ /* 0x000fc80000011605 */
[----:B------:R-:W-:-:S05]  /*1430*/  LOP3.LUT R8, R8, 0xff, RZ, 0xc0, !PT ;  /* 0x000000ff08087812 */ /* 0x000fca00078ec0ff */
[----:B------:R-:W-:-:S04]  /*1440*/  IMAD.IADD R10, R8, 0x1, R7 ;  /* 0x00000001080a7824 */ /* 0x000fc800078e0207 */
[----:B------:R-:W-:-:S05]  /*1450*/  VIADD R8, R10, 0xffffffff ;  /* 0xffffffff0a087836 */ /* 0x000fca0000000000 */
[----:B------:R-:W-:-:S13]  /*1460*/  ISETP.GE.U32.AND P0, PT, R8, 0xfe, PT ;  /* 0x000000fe0800780c */ /* 0x000fda0003f06070 */
[----:B------:R-:W-:Y:S05]  /*1470*/  @!P0 BRA `(.L_x_15) ;  /* 0x0000000000808947 */ /* 0x000fea0003800000 */
[----:B------:R-:W-:-:S13]  /*1480*/  ISETP.GT.AND P0, PT, R10, 0xfe, PT ;  /* 0x000000fe0a00780c */ /* 0x000fda0003f04270 */
[----:B------:R-:W-:Y:S05]  /*1490*/  @P0 BRA `(.L_x_16) ;  /* 0x00000000006c0947 */ /* 0x000fea0003800000 */
[----:B------:R-:W-:-:S13]  /*14a0*/  ISETP.GE.AND P0, PT, R10, 0x1, PT ;  /* 0x000000010a00780c */ /* 0x000fda0003f06270 */
[----:B------:R-:W-:Y:S05]  /*14b0*/  @P0 BRA `(.L_x_17) ;  /* 0x0000000000980947 */ /* 0x000fea0003800000 */
[----:B------:R-:W-:Y:S02]  /*14c0*/  ISETP.GE.AND P0, PT, R10, -0x18, PT ;  /* 0xffffffe80a00780c */ /* 0x000fe40003f06270 */
[----:B------:R-:W-:-:S11]  /*14d0*/  LOP3.LUT R5, R5, 0x80000000, RZ, 0xc0, !PT ;  /* 0x8000000005057812 */ /* 0x000fd600078ec0ff */
[----:B------:R-:W-:Y:S05]  /*14e0*/  @!P0 BRA `(.L_x_17) ;  /* 0x00000000008c8947 */ /* 0x000fea0003800000 */
[-CC-:B------:R-:W-:Y:S01]  /*14f0*/  FFMA.RZ R7, R4, R12.reuse, R9.reuse ;  /* 0x0000000c04077223 */ /* 0x180fe2000000c009 */
[C---:B------:R-:W-:Y:S02]  /*1500*/  ISETP.NE.AND P2, PT, R10.reuse, RZ, PT ;  /* 0x000000ff0a00720c */ /* 0x040fe40003f45270 */
[----:B------:R-:W-:Y:S02]  /*1510*/  ISETP.NE.AND P1, PT, R10, RZ, PT ;  /* 0x000000ff0a00720c */ /* 0x000fe40003f25270 */
[----:B------:R-:W-:Y:S01]  /*1520*/  LOP3.LUT R8, R7, 0x7fffff, RZ, 0xc0, !PT ;  /* 0x007fffff07087812 */ /* 0x000fe200078ec0ff */
[CCC-:B------:R-:W-:Y:S01]  /*1530*/  FFMA.RP R7, R4.reuse, R12.reuse, R9.reuse ;  /* 0x0000000c04077223 */ /* 0x1c0fe20000008009 */
[----:B------:R-:W-:Y:S01]  /*1540*/  FFMA.RM R4, R4, R12, R9 ;  /* 0x0000000c04047223 */ /* 0x000fe20000004009 */
[----:B------:R-:W-:Y:S01]  /*1550*/  VIADD R9, R10, 0x20 ;  /* 0x000000200a097836 */ /* 0x000fe20000000000 */
[----:B------:R-:W-:Y:S01]  /*1560*/  LOP3.LUT R8, R8, 0x800000, RZ, 0xfc, !PT ;  /* 0x0080000008087812 */ /* 0x000fe200078efcff */
[----:B------:R-:W-:-:S02]  /*1570*/  IMAD.MOV R10, RZ, RZ, -R10 ;  /* 0x000000ffff0a7224 */ /* 0x000fc400078e0a0a */
[----:B------:R-:W-:Y:S02]  /*1580*/  FSETP.NEU.FTZ.AND P0, PT, R7, R4, PT ;  /* 0x000000040700720b */ /* 0x000fe40003f1d000 */
[----:B------:R-:W-:Y:S02]  /*1590*/  SHF.L.U32 R9, R8, R9, RZ ;  /* 0x0000000908097219 */ /* 0x000fe400000006ff */
[----:B------:R-:W-:Y:S02]  /*15a0*/  SEL R7, R10, RZ, P2 ;  /* 0x000000ff0a077207 */ /* 0x000fe40001000000 */
[----:B------:R-:W-:Y:S02]  /*15b0*/  ISETP.NE.AND P1, PT, R9, RZ, P1 ;  /* 0x000000ff0900720c */ /* 0x000fe40000f25270 */
[----:B------:R-:W-:Y:S02]  /*15c0*/  SHF.R.U32.HI R7, RZ, R7, R8 ;  /* 0x00000007ff077219 */ /* 0x000fe40000011608 */
[----:B------:R-:W-:-:S02]  /*15d0*/  PLOP3.LUT P0, PT, P0, P1, PT, 0xf8, 0x8f ;  /* 0x00000000008f781c */ /* 0x000fc40000703f70 */
[----:B------:R-:W-:Y:S02]  /*15e0*/  SHF.R.U32.HI R9, RZ, 0x1, R7 ;  /* 0x00000001ff097819 */ /* 0x000fe40000011607 */
[----:B------:R-:W-:-:S04]  /*15f0*/  SEL R4, RZ, 0x1, !P0 ;  /* 0x00000001ff047807 */ /* 0x000fc80004000000 */
[----:B------:R-:W-:-:S04]  /*1600*/  LOP3.LUT R4, R4, 0x1, R9, 0xf8, !PT ;  /* 0x0000000104047812 */ /* 0x000fc800078ef809 */
[----:B------:R-:W-:-:S05]  /*1610*/  LOP3.LUT R4, R4, R7, RZ, 0xc0, !PT ;  /* 0x0000000704047212 */ /* 0x000fca00078ec0ff */
[----:B------:R-:W-:-:S05]  /*1620*/  IMAD.IADD R4, R9, 0x1, R4 ;  /* 0x0000000109047824 */ /* 0x000fca00078e0204 */
[----:B------:R-:W-:Y:S01]  /*1630*/  LOP3.LUT R5, R4, R5, RZ, 0xfc, !PT ;  /* 0x0000000504057212 */ /* 0x000fe200078efcff */
[----:B------:R-:W-:Y:S06]  /*1640*/  BRA `(.L_x_17) ;  /* 0x0000000000347947 */ /* 0x000fec0003800000 */
.L_x_16:
[----:B------:R-:W-:-:S04]  /*1650*/  LOP3.LUT R5, R5, 0x80000000, RZ, 0xc0, !PT ;  /* 0x8000000005057812 */ /* 0x000fc800078ec0ff */
[----:B------:R-:W-:Y:S01]  /*1660*/  LOP3.LUT R5, R5, 0x7f800000, RZ, 0xfc, !PT ;  /* 0x7f80000005057812 */ /* 0x000fe200078efcff */
[----:B------:R-:W-:Y:S06]  /*1670*/  BRA `(.L_x_17) ;  /* 0x0000000000287947 */ /* 0x000fec0003800000 */
.L_x_15:
[----:B------:R-:W-:Y:S01]  /*1680*/  IMAD R5, R7, 0x800000, R5 ;  /* 0x0080000007057824 */ /* 0x000fe200078e0205 */
[----:B------:R-:W-:Y:S06]  /*1690*/  BRA `(.L_x_17) ;  /* 0x0000000000207947 */ /* 0x000fec0003800000 */
.L_x_14:
[----:B------:R-:W-:-:S04]  /*16a0*/  LOP3.LUT R5, R8, 0x80000000, R5, 0x48, !PT ;  /* 0x8000000008057812 */ /* 0x000fc800078e4805 */
[----:B------:R-:W-:Y:S01]  /*16b0*/  LOP3.LUT R5, R5, 0x7f800000, RZ, 0xfc, !PT ;  /* 0x7f80000005057812 */ /* 0x000fe200078efcff */
[----:B------:R-:W-:Y:S06]  /*16c0*/  BRA `(.L_x_17) ;  /* 0x0000000000147947 */ /* 0x000fec0003800000 */
.L_x_13:
[----:B------:R-:W-:Y:S01]  /*16d0*/  LOP3.LUT R5, R8, 0x80000000, R5, 0x48, !PT ;  /* 0x8000000008057812 */ /* 0x000fe200078e4805 */
[----:B------:R-:W-:Y:S06]  /*16e0*/  BRA `(.L_x_17) ;  /* 0x00000000000c7947 */ /* 0x000fec0003800000 */
.L_x_12:
[----:B------:R-:W0:Y:S01]  /*16f0*/  MUFU.RSQ R5, -QNAN ;  /* 0xffc0000000057908 */ /* 0x000e220000001400 */
[----:B------:R-:W-:Y:S05]  /*1700*/  BRA `(.L_x_17) ;  /* 0x0000000000047947 */ /* 0x000fea0003800000 */
.L_x_11:
[----:B------:R-:W-:-:S07]  /*1710*/  FADD.FTZ R5, R4, 100 ;  /* 0x42c8000004057421 */ /* 0x000fce0000010000 */
.L_x_17:
[----:B------:R-:W-:-:S04]  /*1720*/  IMAD.MOV.U32 R7, RZ, RZ, 0x0 ;  /* 0x00000000ff077424 */ /* 0x000fc800078e00ff */
[----:B0-----:R-:W-:Y:S05]  /*1730*/  RET.REL.NODEC R6 `(aroonosc_many_series_one_param_f32) ;  /* 0xffffffe806307950 */ /* 0x001fea0003c3ffff */
.L_x_18:
[----:B------:R-:W-:-:S00]  /*1740*/  BRA `(.L_x_18) ;  /* 0xfffffffc00fc7947 */ /* 0x000fc0000383ffff */
[----:B------:R-:W-:-:S00]  /*1750*/  NOP ;  /* 0x0000000000007918 */ /* 0x000fc00000000000 */
        /* <DEDUP_REMOVED lines=10> */
.L_x_37:


//--------------------- .text.aroonosc_batch_f32  --------------------------
	.section	.text.aroonosc_batch_f32,"ax",@progbits
	.align	128
        .global         aroonosc_batch_f32
        .type           aroonosc_batch_f32,@function
        .size           aroonosc_batch_f32,(.L_x_38 - aroonosc_batch_f32)
        .other          aroonosc_batch_f32,@"STO_CUDA_ENTRY STV_DEFAULT"
aroonosc_batch_f32:
.text.aroonosc_batch_f32:
[----:B------:R-:W-:Y:S01]  /*0000*/  LDC R1, c[0x0][0x37c] ;  /* 0x0000df00ff017b82 */ /* 0x000fe20000000800 */
[----:B------:R-:W0:Y:S07]  /*0010*/  S2R R9, SR_CTAID.X ;  /* 0x0000000000097919 */ /* 0x000e2e0000002500 */
[----:B------:R-:W1:Y:S01]  /*0020*/  LDC R11, c[0x0][0x398] ;  /* 0x0000e600ff0b7b82 */ /* 0x000e620000000800 */
[----:B------:R-:W0:Y:S02]  /*0030*/  LDCU UR4, c[0x0][0x3a0] ;  /* 0x00007400ff0477ac */ /* 0x000e240008000800 */
[----:B0-----:R-:W-:-:S04]  /*0040*/  ISETP.GE.AND P0, PT, R9, UR4, PT ;  /* 0x0000000409007c0c */ /* 0x001fc8000bf06270 */
[----:B-1----:R-:W-:-:S13]  /*0050*/  ISETP.LT.OR P0, PT, R11, 0x1, P0 ;  /* 0x000000010b00780c */ /* 0x002fda0000701670 */
[----:B------:R-:W-:Y:S05]  /*0060*/  @P0 EXIT ;  /* 0x000000000000094d */ /* 0x000fea0003800000 */
[----:B------:R-:W0:Y:S01]  /*0070*/  S2R R0, SR_TID.X ;  /* 0x0000000000007919 */ /* 0x000e220000002100 */
[----:B------:R-:W1:Y:S01]  /*0080*/  LDCU.64 UR6, c[0x0][0x358] ;  /* 0x00006b00ff0677ac */ /* 0x000e620008000a00 */
[----:B------:R-:W-:Y:S01]  /*0090*/  BSSY.RECONVERGENT B0, `(.L_x_19) ;  /* 0x000000d000007945 */ /* 0x000fe20003800200 */
[C---:B0-----:R-:W-:Y:S02]  /*00a0*/  ISETP.GE.U32.AND P0, PT, R0.reuse, R11, PT ;  /* 0x0000000b0000720c */ /* 0x041fe40003f06070 */
[----:B------:R-:W-:-:S11]  /*00b0*/  ISETP.NE.AND P1, PT, R0, RZ, PT ;  /* 0x000000ff0000720c */ /* 0x000fd60003f25270 */
[----:B-1----:R-:W-:Y:S05]  /*00c0*/  @P0 BRA `(.L_x_20) ;  /* 0x0000000000240947 */ /* 0x002fea0003800000 */
[----:B------:R-:W0:Y:S01]  /*00d0*/  LDC R7, c[0x0][0x360] ;  /* 0x0000d800ff077b82 */ /* 0x000e220000000800 */
[----:B------:R-:W-:-:S07]  /*00e0*/  IMAD.MOV.U32 R13, RZ, RZ, 0x7fffffff ;  /* 0x7fffffffff0d7424 */ /* 0x000fce00078e00ff */
[----:B------:R-:W1:Y:S02]  /*00f0*/  LDC.64 R4, c[0x0][0x3a8] ;  /* 0x0000ea00ff047b82 */ /* 0x000e640000000a00 */
.L_x_21:
[--C-:B--2---:R-:W-:Y:S02]  /*0100*/  IMAD R3, R9, R11, R0.reuse ;  /* 0x0000000b09037224 */ /* 0x104fe400078e0200 */
[----:B0-----:R-:W-:Y:S02]  /*0110*/  IMAD.IADD R0, R7, 0x1, R0 ;  /* 0x0000000107007824 */ /* 0x001fe400078e0200 */
[----:B-1----:R-:W-:-:S03]  /*0120*/  IMAD.WIDE R2, R3, 0x4, R4 ;  /* 0x0000000403027825 */ /* 0x002fc600078e0204 */
[----:B------:R-:W-:Y:S02]  /*0130*/  ISETP.GE.AND P0, PT, R0, R11, PT ;  /* 0x0000000b0000720c */ /* 0x000fe40003f06270 */
[----:B------:R2:W-:Y:S11]  /*0140*/  STG.E desc[UR6][R2.64], R13 ;  /* 0x0000000d02007986 */ /* 0x0005f6000c101906 */
[----:B------:R-:W-:Y:S05]  /*0150*/  @!P0 BRA `(.L_x_21) ;  /* 0xfffffffc00e88947 */ /* 0x000fea000383ffff */
.L_x_20:
[----:B------:R-:W-:Y:S05]  /*0160*/  BSYNC.RECONVERGENT B0 ;  /* 0x0000000000007941 */ /* 0x000fea0003800200 */
.L_x_19:
[----:B------:R-:W-:Y:S06]  /*0170*/  BAR.SYNC.DEFER_BLOCKING 0x0 ;  /* 0x0000000000007b1d */ /* 0x000fec0000010000 */
[----:B------:R-:W-:Y:S05]  /*0180*/  @P1 EXIT ;  /* 0x000000000000194d */ /* 0x000fea0003800000 */
[----:B--2---:R-:W0:Y:S02]  /*0190*/  LDC.64 R2, c[0x0][0x390] ;  /* 0x0000e400ff027b82 */ /* 0x004e240000000a00 */
[----:B0-----:R-:W-:-:S05]  /*01a0*/  IMAD.WIDE.U32 R2, R9, 0x4, R2 ;  /* 0x0000000409027825 */ /* 0x001fca00078e0002 */
[----:B------:R-:W2:Y:S02]  /*01b0*/  LDG.E.CONSTANT R7, desc[UR6][R2.64] ;  /* 0x0000000602077981 */ /* 0x000ea4000c1e9900 */
[----:B--2---:R-:W-:-:S13]  /*01c0*/  ISETP.GE.AND P0, PT, R7, 0x1, PT ;  /* 0x000000010700780c */ /* 0x004fda0003f06270 */
[----:B------:R-:W-:Y:S05]  /*01d0*/  @!P0 EXIT ;  /* 0x000000000000894d */ /* 0x000fea0003800000 */
[----:B------:R-:W0:Y:S02]  /*01e0*/  LDCU UR4, c[0x0][0x39c] ;  /* 0x00007380ff0477ac */ /* 0x000e240008000800 */
[----:B0-----:R-:W-:-:S05]  /*01f0*/  VIADD R6, R7, UR4 ;  /* 0x0000000407067c36 */ /* 0x001fca0008000000 */
        /* <DEDUP_REMOVED lines=14> */
[----:B------:R-:W-:Y:S05]  /*02e0*/  CALL.REL.NOINC `($__internal_1_$__cuda_sm3x_div_rn_noftz_f32_slowpath) ;  /* 0x0000000c00307944 */ /* 0x000fea0003c00000 */
.L_x_22:
[----:B------:R-:W-:Y:S01]  /*02f0*/  PRMT R17, RZ, 0x7610, R17 ;  /* 0x00007610ff117816 */ /* 0x000fe20000000011 */
[----:B------:R-:W-:Y:S01]  /*0300*/  UMOV UR4, URZ ;  /* 0x000000ff00047c82 */ /* 0x000fe20008000000 */
[----:B------:R-:W-:-:S07]  /*0310*/  PRMT R16, RZ, 0x7610, R16 ;  /* 0x00007610ff107816 */ /* 0x000fce0000000010 */
.L_x_27:
[----:B0-----:R-:W0:Y:S01]  /*0320*/  LDC.64 R2, c[0x0][0x388] ;  /* 0x0000e200ff027b82 */ /* 0x001e220000000a00 */
[----:B------:R-:W-:-:S07]  /*0330*/  IMAD.IADD R15, R6, 0x1, -R7 ;  /* 0x00000001060f7824 */ /* 0x000fce00078e0a07 */
[----:B------:R-:W1:Y:S08]  /*0340*/  LDC.64 R4, c[0x0][0x380] ;  /* 0x0000e000ff047b82 */ /* 0x000e700000000a00 */
[----:B------:R-:W2:Y:S01]  /*0350*/  LDC R20, c[0x0][0x39c] ;  /* 0x0000e700ff147b82 */ /* 0x000ea20000000800 */
[----:B0-----:R-:W-:-:S05]  /*0360*/  IMAD.WIDE R12, R15, 0x4, R2 ;  /* 0x000000040f0c7825 */ /* 0x001fca00078e0202 */
[----:B-----5:R0:W5:Y:S01]  /*0370*/  LDG.E.CONSTANT R14, desc[UR6][R12.64] ;  /* 0x000000060c0e7981 */ /* 0x020162000c1e9900 */
[----:B-1----:R-:W-:-:S05]  /*0380*/  IMAD.WIDE R10, R15, 0x4, R4 ;  /* 0x000000040f0a7825 */ /* 0x002fca00078e0204 */
[----:B------:R0:W5:Y:S01]  /*0390*/  LDG.E.CONSTANT R8, desc[UR6][R10.64] ;  /* 0x000000060a087981 */ /* 0x000162000c1e9900 */
[----:B--2---:R-:W-:-:S05]  /*03a0*/  VIADD R20, R20, UR4 ;  /* 0x0000000414147c36 */ /* 0x004fca0008000000 */
[----:B------:R-:W-:-:S05]  /*03b0*/  VIADDMNMX R19, R20, 0x1, R6, !PT ;  /* 0x0000000114137846 */ /* 0x000fca0007800106 */
[----:B------:R-:W-:-:S05]  /*03c0*/  IMAD.IADD R0, R20, 0x1, -R19 ;  /* 0x0000000114007824 */ /* 0x000fca00078e0a13 */
[----:B------:R-:W-:Y:S01]  /*03d0*/  ISETP.GT.U32.AND P0, PT, R0, -0x8, PT ;  /* 0xfffffff80000780c */ /* 0x000fe20003f04070 */
[--C-:B------:R-:W-:Y:S02]  /*03e0*/  IMAD.MOV.U32 R23, RZ, RZ, R15.reuse ;  /* 0x000000ffff177224 */ /* 0x100fe400078e000f */
[----:B------:R-:W-:Y:S02]  /*03f0*/  IMAD.MOV.U32 R0, RZ, RZ, R15 ;  /* 0x000000ffff007224 */ /* 0x000fe400078e000f */
[----:B------:R-:W-:-:S08]  /*0400*/  IMAD.IADD R21, R19, 0x1, -R20 ;  /* 0x0000000113157824 */ /* 0x000fd000078e0a14 */
[----:B0-----:R-:W-:Y:S05]  /*0410*/  @P0 BRA `(.L_x_23) ;  /* 0x0000000400440947 */ /* 0x001fea0003800000 */
[----:B------:R-:W-:Y:S01]  /*0420*/  LOP3.LUT R22, R21, 0xfffffff8, RZ, 0xc0, !PT ;  /* 0xfffffff815167812 */ /* 0x000fe200078ec0ff */
[----:B------:R-:W-:Y:S02]  /*0430*/  VIADD R20, R15, 0x4 ;  /* 0x000000040f147836 */ /* 0x000fe40000000000 */
[--C-:B------:R-:W-:Y:S02]  /*0440*/  IMAD.MOV.U32 R15, RZ, RZ, R23.reuse ;  /* 0x000000ffff0f7224 */ /* 0x100fe400078e0017 */
[----:B------:R-:W-:Y:S02]  /*0450*/  IMAD.MOV.U32 R0, RZ, RZ, R23 ;  /* 0x000000ffff007224 */ /* 0x000fe400078e0017 */
[----:B------:R-:W-:-:S07]  /*0460*/  IMAD.MOV R22, RZ, RZ, -R22 ;  /* 0x000000ffff167224 */ /* 0x000fce00078e0a16 */
.L_x_24:
[----:B------:R-:W-:-:S04]  /*0470*/  VIADD R13, R20, 0xfffffffc ;  /* 0xfffffffc140d7836 */ /* 0x000fc80000000000 */
[----:B------:R-:W-:-:S05]  /*0480*/  IMAD.WIDE R10, R13, 0x4, R2 ;  /* 0x000000040d0a7825 */ /* 0x000fca00078e0202 */
[----:B------:R-:W2:Y:S01]  /*0490*/  LDG.E.CONSTANT R27, desc[UR6][R10.64+0x4] ;  /* 0x000004060a1b7981 */ /* 0x000ea2000c1e9900 */
[----:B------:R-:W-:-:S03]  /*04a0*/  IMAD.WIDE R12, R13, 0x4, R4 ;  /* 0x000000040d0c7825 */ /* 0x000fc600078e0204 */
[----:B------:R-:W3:Y:S04]  /*04b0*/  LDG.E.CONSTANT R23, desc[UR6][R10.64+0x8] ;  /* 0x000008060a177981 */ /* 0x000ee8000c1e9900 */
[----:B------:R-:W4:Y:S04]  /*04c0*/  LDG.E.CONSTANT R25, desc[UR6][R12.64+0x4] ;  /* 0x000004060c197981 */ /* 0x000f28000c1e9900 */
[----:B------:R-:W3:Y:S04]  /*04d0*/  LDG.E.CONSTANT R24, desc[UR6][R12.64+0x8] ;  /* 0x000008060c187981 */ /* 0x000ee8000c1e9900 */
[----:B------:R-:W3:Y:S01]  /*04e0*/  LDG.E.CONSTANT R28, desc[UR6][R10.64+0x18] ;  /* 0x000018060a1c7981 */ /* 0x000ee2000c1e9900 */
[----:B--2--5:R-:W-:-:S04]  /*04f0*/  FSETP.GEU.AND P1, PT, R27, R14, PT ;  /* 0x0000000e1b00720b */ /* 0x024fc80003f2e000 */
[----:B------:R-:W-:Y:S02]  /*0500*/  FSEL R26, R27, R14, !P1 ;  /* 0x0000000e1b1a7208 */ /* 0x000fe40004800000 */
[----:B------:R-:W2:Y:S01]  /*0510*/  LDG.E.CONSTANT R14, desc[UR6][R12.64+0xc] ;  /* 0x00000c060c0e7981 */ /* 0x000ea2000c1e9900 */
[C---:B------:R-:W-:Y:S01]  /*0520*/  VIADD R27, R20.reuse, 0xfffffffd ;  /* 0xfffffffd141b7836 */ /* 0x040fe20000000000 */
[----:B----4-:R-:W-:Y:S02]  /*0530*/  FSETP.GT.AND P0, PT, R25, R8, PT ;  /* 0x000000081900720b */ /* 0x010fe40003f04000 */
[----:B---3--:R-:W-:Y:S02]  /*0540*/  FSETP.GEU.AND P2, PT, R23, R26, PT ;  /* 0x0000001a1700720b */ /* 0x008fe40003f4e000 */
[----:B------:R-:W-:Y:S02]  /*0550*/  FSEL R25, R25, R8, P0 ;  /* 0x0000000819197208 */ /* 0x000fe40000000000 */
[----:B------:R-:W-:Y:S01]  /*0560*/  SEL R29, R27, R0, P0 ;  /* 0x000000001b1d7207 */ /* 0x000fe20000000000 */
[----:B------:R-:W-:Y:S01]  /*0570*/  VIADD R0, R20, 0xfffffffe ;  /* 0xfffffffe14007836 */ /* 0x000fe20000000000 */
[----:B------:R-:W-:-:S04]  /*0580*/  FSETP.GT.AND P0, PT, R24, R25, PT ;  /* 0x000000191800720b */ /* 0x000fc80003f04000 */
[----:B------:R-:W-:Y:S02]  /*0590*/  SEL R8, R0, R29, P0 ;  /* 0x0000001d00087207 */ /* 0x000fe40000000000 */
[----:B------:R-:W-:Y:S02]  /*05a0*/  FSEL R25, R24, R25, P0 ;  /* 0x0000001918197208 */ /* 0x000fe40000000000 */
[----:B------:R-:W-:Y:S01]  /*05b0*/  @P2 SEL R0, R27, R15, !P1 ;  /* 0x0000000f1b002207 */ /* 0x000fe20004800000 */
[----:B------:R-:W3:Y:S04]  /*05c0*/  LDG.E.CONSTANT R24, desc[UR6][R12.64+0x10] ;  /* 0x000010060c187981 */ /* 0x000ee8000c1e9900 */
[----:B------:R-:W4:Y:S01]  /*05d0*/  LDG.E.CONSTANT R15, desc[UR6][R10.64+0xc] ;  /* 0x00000c060a0f7981 */ /* 0x000f22000c1e9900 */
[----:B------:R-:W-:-:S03]  /*05e0*/  FSEL R26, R23, R26, !P2 ;  /* 0x0000001a171a7208 */ /* 0x000fc60005000000 */
[----:B------:R-:W4:Y:S01]  /*05f0*/  LDG.E.CONSTANT R23, desc[UR6][R10.64+0x10] ;  /* 0x000010060a177981 */ /* 0x000f22000c1e9900 */
[----:B--2---:R-:W-:-:S04]  /*0600*/  FSETP.GT.AND P5, PT, R14, R25, PT ;  /* 0x000000190e00720b */ /* 0x004fc80003fa4000 */
[----:B------:R-:W-:Y:S02]  /*0610*/  FSEL R27, R14, R25, P5 ;  /* 0x000000190e1b7208 */ /* 0x000fe40002800000 */
[----:B------:R-:W2:Y:S04]  /*0620*/  LDG.E.CONSTANT R25, desc[UR6][R10.64+0x14] ;  /* 0x000014060a197981 */ /* 0x000ea8000c1e9900 */
[----:B------:R-:W2:Y:S01]  /*0630*/  LDG.E.CONSTANT R14, desc[UR6][R12.64+0x1c] ;  /* 0x00001c060c0e7981 */ /* 0x000ea2000c1e9900 */
[----:B---3--:R-:W-:Y:S02]  /*0640*/  FSETP.GT.AND P3, PT, R24, R27, PT ;  /* 0x0000001b1800720b */ /* 0x008fe40003f64000 */
[----:B----4-:R-:W-:-:S04]  /*0650*/  FSETP.GEU.AND P6, PT, R15, R26, PT ;  /* 0x0000001a0f00720b */ /* 0x010fc80003fce000 */
[----:B------:R-:W-:Y:S02]  /*0660*/  FSEL R26, R15, R26, !P6 ;  /* 0x0000001a0f1a7208 */ /* 0x000fe40007000000 */
[----:B------:R-:W-:Y:S02]  /*0670*/  FSEL R15, R24, R27, P3 ;  /* 0x0000001b180f7208 */ /* 0x000fe40001800000 */
[----:B------:R-:W3:Y:S01]  /*0680*/  LDG.E.CONSTANT R24, desc[UR6][R12.64+0x14] ;  /* 0x000014060c187981 */ /* 0x000ee2000c1e9900 */
[----:B------:R-:W-:-:S03]  /*0690*/  FSETP.GEU.AND P1, PT, R23, R26, PT ;  /* 0x0000001a1700720b */ /* 0x000fc60003f2e000 */
[----:B------:R-:W4:Y:S01]  /*06a0*/  LDG.E.CONSTANT R27, desc[UR6][R10.64+0x1c] ;  /* 0x00001c060a1b7981 */ /* 0x000f22000c1e9900 */
[----:B------:R-:W-:-:S03]  /*06b0*/  FSEL R29, R23, R26, !P1 ;  /* 0x0000001a171d7208 */ /* 0x000fc60004800000 */
[----:B------:R-:W4:Y:S04]  /*06c0*/  LDG.E.CONSTANT R23, desc[UR6][R12.64+0x18] ;  /* 0x000018060c177981 */ /* 0x000f28000c1e9900 */
[----:B------:R0:W4:Y:S01]  /*06d0*/  LDG.E.CONSTANT R26, desc[UR6][R12.64+0x20] ;  /* 0x000020060c1a7981 */ /* 0x000122000c1e9900 */
[----:B--2---:R-:W-:-:S04]  /*06e0*/  FSETP.GEU.AND P2, PT, R25, R29, PT ;  /* 0x0000001d1900720b */ /* 0x004fc80003f4e000 */
[----:B------:R-:W-:Y:S02]  /*06f0*/  FSEL R29, R25, R29, !P2 ;  /* 0x0000001d191d7208 */ /* 0x000fe40005000000 */
[----:B------:R1:W2:Y:S02]  /*0700*/  LDG.E.CONSTANT R25, desc[UR6][R10.64+0x20] ;  /* 0x000020060a197981 */ /* 0x0002a4000c1e9900 */
[----:B------:R-:W-:Y:S01]  /*0710*/  FSETP.GEU.AND P0, PT, R28, R29, PT ;  /* 0x0000001d1c00720b */ /* 0x000fe20003f0e000 */
[----:B------:R-:W-:-:S03]  /*0720*/  VIADD R22, R22, 0x8 ;  /* 0x0000000816167836 */ /* 0x000fc60000000000 */
[----:B------:R-:W-:Y:S02]  /*0730*/  FSEL R28, R28, R29, !P0 ;  /* 0x0000001d1c1c7208 */ /* 0x000fe40004000000 */
[----:B---3--:R-:W-:-:S04]  /*0740*/  FSETP.GT.AND P4, PT, R24, R15, PT ;  /* 0x0000000f1800720b */ /* 0x008fc80003f84000 */
[----:B------:R-:W-:Y:S01]  /*0750*/  FSEL R24, R24, R15, P4 ;  /* 0x0000000f18187208 */ /* 0x000fe20002000000 */
[----:B------:R-:W-:-:S05]  /*0760*/  VIADD R15, R20, 0xffffffff ;  /* 0xffffffff140f7836 */ /* 0x000fca0000000000 */
[C---:B------:R-:W-:Y:S02]  /*0770*/  SEL R8, R15.reuse, R8, P5 ;  /* 0x000000080f087207 */ /* 0x040fe40002800000 */
[----:B0-----:R-:W-:Y:S01]  /*0780*/  SEL R13, R15, R0, !P6 ;  /* 0x000000000f0d7207 */ /* 0x001fe20007000000 */
[C---:B------:R-:W-:Y:S01]  /*0790*/  VIADD R0, R20.reuse, 0x1 ;  /* 0x0000000114007836 */ /* 0x040fe20000000000 */
[----:B----4-:R-:W-:Y:S02]  /*07a0*/  FSETP.GT.AND P5, PT, R23, R24, PT ;  /* 0x000000181700720b */ /* 0x010fe40003fa4000 */
[----:B------:R-:W-:Y:S02]  /*07b0*/  SEL R15, R20, R8, P3 ;  /* 0x00000008140f7207 */ /* 0x000fe40001800000 */
[----:B------:R-:W-:Y:S02]  /*07c0*/  FSETP.GEU.AND P6, PT, R27, R28, PT ;  /* 0x0000001c1b00720b */ /* 0x000fe40003fce000 */
[----:B------:R-:W-:-:S02]  /*07d0*/  FSEL R23, R23, R24, P5 ;  /* 0x0000001817177208 */ /* 0x000fc40002800000 */
[----:B------:R-:W-:Y:S01]  /*07e0*/  SEL R8, R0, R15, P4 ;  /* 0x0000000f00087207 */ /* 0x000fe20002000000 */
[C---:B-1----:R-:W-:Y:S01]  /*07f0*/  VIADD R11, R20.reuse, 0x2 ;  /* 0x00000002140b7836 */ /* 0x042fe20000000000 */
[----:B------:R-:W-:Y:S02]  /*0800*/  @P2 SEL R0, R20, R13, !P1 ;  /* 0x0000000d14002207 */ /* 0x000fe40004800000 */
[----:B------:R-:W-:Y:S02]  /*0810*/  ISETP.NE.AND P2, PT, R22, RZ, PT ;  /* 0x000000ff1600720c */ /* 0x000fe40003f45270 */
[-C--:B------:R-:W-:Y:S01]  /*0820*/  FSETP.GT.AND P3, PT, R14, R23.reuse, PT ;  /* 0x000000170e00720b */ /* 0x080fe20003f64000 */
[----:B------:R-:W-:Y:S01]  /*0830*/  VIADD R15, R20, 0x3 ;  /* 0x00000003140f7836 */ /* 0x000fe20000000000 */
[----:B------:R-:W-:Y:S02]  /*0840*/  SEL R8, R11, R8, P5 ;  /* 0x000000080b087207 */ /* 0x000fe40002800000 */
[----:B------:R-:W-:-:S02]  /*0850*/  FSEL R23, R14, R23, P3 ;  /* 0x000000170e177208 */ /* 0x000fc40001800000 */
[----:B------:R-:W-:Y:S01]  /*0860*/  FSEL R14, R27, R28, !P6 ;  /* 0x0000001c1b0e7208 */ /* 0x000fe20007000000 */
[----:B------:R-:W-:Y:S01]  /*0870*/  VIADD R10, R20, 0x4 ;  /* 0x00000004140a7836 */ /* 0x000fe20000000000 */
[----:B------:R-:W-:Y:S02]  /*0880*/  SEL R13, R15, R8, P3 ;  /* 0x000000080f0d7207 */ /* 0x000fe40001800000 */
[----:B------:R-:W-:Y:S02]  /*0890*/  @P6 SEL R15, R11, R0, !P0 ;  /* 0x000000000b0f6207 */ /* 0x000fe40004000000 */
[----:B------:R-:W-:Y:S01]  /*08a0*/  FSETP.GT.AND P0, PT, R26, R23, PT ;  /* 0x000000171a00720b */ /* 0x000fe20003f04000 */
[----:B------:R-:W-:-:S03]  /*08b0*/  VIADD R20, R20, 0x8 ;  /* 0x0000000814147836 */ /* 0x000fc60000000000 */
[----:B------:R-:W-:Y:S02]  /*08c0*/  FSEL R8, R26, R23, P0 ;  /* 0x000000171a087208 */ /* 0x000fe40000000000 */
[----:B------:R-:W-:Y:S02]  /*08d0*/  SEL R0, R10, R13, P0 ;  /* 0x0000000d0a007207 */ /* 0x000fe40000000000 */
[----:B--2---:R-:W-:-:S04]  /*08e0*/  FSETP.GEU.AND P1, PT, R25, R14, PT ;  /* 0x0000000e1900720b */ /* 0x004fc80003f2e000 */
[----:B------:R-:W-:Y:S02]  /*08f0*/  SEL R15, R10, R15, !P1 ;  /* 0x0000000f0a0f7207 */ /* 0x000fe40004800000 */
[----:B------:R-:W-:Y:S01]  /*0900*/  FSEL R14, R25, R14, !P1 ;  /* 0x0000000e190e7208 */ /* 0x000fe20004800000 */
[----:B------:R-:W-:Y:S06]  /*0910*/  @P2 BRA `(.L_x_24) ;  /* 0xfffffff800d42947 */ /* 0x000fec000383ffff */
[----:B------:R-:W-:-:S07]  /*0920*/  VIADD R23, R20, 0xfffffffc ;  /* 0xfffffffc14177836 */ /* 0x000fce0000000000 */
.L_x_23:
[----:B------:R-:W-:-:S13]  /*0930*/  LOP3.LUT P0, RZ, R21, 0x7, RZ, 0xc0, !PT ;  /* 0x0000000715ff7812 */ /* 0x000fda000780c0ff */
[----:B------:R-:W-:Y:S05]  /*0940*/  @!P0 BRA `(.L_x_25) ;  /* 0x0000000400548947 */ /* 0x000fea0003800000 */
[----:B------:R-:W0:Y:S02]  /*0950*/  LDCU.U16 UR5, c[0x0][0x39c] ;  /* 0x00007380ff0577ac */ /* 0x000e240008000400 */
[----:B0-----:R-:W-:-:S04]  /*0960*/  VIADD R10, R16, UR5 ;  /* 0x00000005100a7c36 */ /* 0x001fc80008000000 */
        /* <DEDUP_REMOVED lines=8> */
[----:B------:R-:W-:-:S04]  /*09f0*/  IMAD.WIDE R10, R23, 0x4, R4 ;  /* 0x00000004170a7825 */ /* 0x000fc800078e0204 */
[C---:B------:R-:W-:Y:S01]  /*0a00*/  IMAD.WIDE R12, R23.reuse, 0x4, R2 ;  /* 0x00000004170c7825 */ /* 0x040fe200078e0202 */
[----:B------:R-:W2:Y:S04]  /*0a10*/  LDG.E.CONSTANT R27, desc[UR6][R10.64+0x4] ;  /* 0x000004060a1b7981 */ /* 0x000ea8000c1e9900 */
[----:B------:R-:W3:Y:S04]  /*0a20*/  LDG.E.CONSTANT R29, desc[UR6][R12.64+0x4] ;  /* 0x000004060c1d7981 */ /* 0x000ee8000c1e9900 */
[----:B------:R-:W4:Y:S04]  /*0a30*/  LDG.E.CONSTANT R25, desc[UR6][R10.64+0x8] ;  /* 0x000008060a197981 */ /* 0x000f28000c1e9900 */
[----:B------:R-:W4:Y:S04]  /*0a40*/  LDG.E.CONSTANT R22, desc[UR6][R12.64+0x8] ;  /* 0x000008060c167981 */ /* 0x000f28000c1e9900 */
[----:B------:R-:W4:Y:S04]  /*0a50*/  LDG.E.CONSTANT R21, desc[UR6][R10.64+0xc] ;  /* 0x00000c060a157981 */ /* 0x000f28000c1e9900 */
[----:B------:R-:W4:Y:S04]  /*0a60*/  LDG.E.CONSTANT R20, desc[UR6][R12.64+0xc] ;  /* 0x00000c060c147981 */ /* 0x000f28000c1e9900 */
[----:B------:R0:W4:Y:S04]  /*0a70*/  LDG.E.CONSTANT R24, desc[UR6][R10.64+0x10] ;  /* 0x000010060a187981 */ /* 0x000128000c1e9900 */
[----:B------:R-:W4:Y:S01]  /*0a80*/  LDG.E.CONSTANT R26, desc[UR6][R12.64+0x10] ;  /* 0x000010060c1a7981 */ /* 0x000f22000c1e9900 */
[----:B0-----:R-:W-:Y:S01]  /*0a90*/  VIADD R11, R23, 0x2 ;  /* 0x00000002170b7836 */ /* 0x001fe20000000000 */
[----:B--2--5:R-:W-:-:S02]  /*0aa0*/  FSETP.GT.AND P2, PT, R27, R8, PT ;  /* 0x000000081b00720b */ /* 0x024fc40003f44000 */
[----:B---3--:R-:W-:Y:S02]  /*0ab0*/  FSETP.GEU.AND P4, PT, R29, R14, PT ;  /* 0x0000000e1d00720b */ /* 0x008fe40003f8e000 */
[----:B------:R-:W-:Y:S02]  /*0ac0*/  FSEL R8, R27, R8, P2 ;  /* 0x000000081b087208 */ /* 0x000fe40001000000 */
[----:B------:R-:W-:Y:S02]  /*0ad0*/  FSEL R29, R29, R14, !P4 ;  /* 0x0000000e1d1d7208 */ /* 0x000fe40006000000 */
[CC--:B----4-:R-:W-:Y:S02]  /*0ae0*/  FSETP.GT.AND P3, PT, R25.reuse, R8.reuse, PT ;  /* 0x000000081900720b */ /* 0x0d0fe40003f64000 */
[CC--:B------:R-:W-:Y:S02]  /*0af0*/  FSETP.GEU.AND P5, PT, R22.reuse, R29.reuse, PT ;  /* 0x0000001d1600720b */ /* 0x0c0fe40003fae000 */
[----:B------:R-:W-:Y:S01]  /*0b00*/  FSEL R14, R25, R8, P3 ;  /* 0x00000008190e7208 */ /* 0x000fe20001800000 */
[----:B------:R-:W-:Y:S01]  /*0b10*/  VIADD R8, R23, 0x1 ;  /* 0x0000000117087836 */ /* 0x000fe20000000000 */
[----:B------:R-:W-:-:S02]  /*0b20*/  FSEL R29, R22, R29, !P5 ;  /* 0x0000001d161d7208 */ /* 0x000fc40006800000 */
[----:B------:R-:W-:Y:S02]  /*0b30*/  FSETP.GT.AND P1, PT, R21, R14, PT ;  /* 0x0000000e1500720b */ /* 0x000fe40003f24000 */
[----:B------:R-:W-:Y:S02]  /*0b40*/  SEL R0, R8, R0, P2 ;  /* 0x0000000008007207 */ /* 0x000fe40001000000 */
[----:B------:R-:W-:Y:S02]  /*0b50*/  FSETP.GEU.AND P2, PT, R20, R29, PT ;  /* 0x0000001d1400720b */ /* 0x000fe40003f4e000 */
[----:B------:R-:W-:Y:S02]  /*0b60*/  SEL R0, R11, R0, P3 ;  /* 0x000000000b007207 */ /* 0x000fe40001800000 */
[----:B------:R-:W-:Y:S01]  /*0b70*/  @P5 SEL R11, R8, R15, !P4 ;  /* 0x0000000f080b5207 */ /* 0x000fe20006000000 */
[----:B------:R-:W-:Y:S01]  /*0b80*/  VIADD R8, R23, 0x3 ;  /* 0x0000000317087836 */ /* 0x000fe20000000000 */
[----:B------:R-:W-:Y:S01]  /*0b90*/  FSEL R21, R21, R14, P1 ;  /* 0x0000000e15157208 */ /* 0x000fe20000800000 */
[----:B------:R-:W-:Y:S01]  /*0ba0*/  VIADD R23, R23, 0x4 ;  /* 0x0000000417177836 */ /* 0x000fe20000000000 */
[----:B------:R-:W-:-:S02]  /*0bb0*/  FSEL R29, R20, R29, !P2 ;  /* 0x0000001d141d7208 */ /* 0x000fc40005000000 */
[----:B------:R-:W-:Y:S02]  /*0bc0*/  FSETP.GT.AND P3, PT, R24, R21, PT ;  /* 0x000000151800720b */ /* 0x000fe40003f64000 */
[----:B------:R-:W-:Y:S02]  /*0bd0*/  FSETP.GEU.AND P4, PT, R26, R29, PT ;  /* 0x0000001d1a00720b */ /* 0x000fe40003f8e000 */
[C---:B------:R-:W-:Y:S02]  /*0be0*/  SEL R0, R8.reuse, R0, P1 ;  /* 0x0000000008007207 */ /* 0x040fe40000800000 */
[----:B------:R-:W-:Y:S02]  /*0bf0*/  SEL R10, R8, R11, !P2 ;  /* 0x0000000b080a7207 */ /* 0x000fe40005000000 */
[----:B------:R-:W-:Y:S02]  /*0c00*/  FSEL R8, R24, R21, P3 ;  /* 0x0000001518087208 */ /* 0x000fe40001800000 */
[----:B------:R-:W-:-:S02]  /*0c10*/  FSEL R14, R26, R29, !P4 ;  /* 0x0000001d1a0e7208 */ /* 0x000fc40006000000 */
[C---:B------:R-:W-:Y:S02]  /*0c20*/  SEL R0, R23.reuse, R0, P3 ;  /* 0x0000000017007207 */ /* 0x040fe40001800000 */
[----:B------:R-:W-:-:S07]  /*0c30*/  SEL R15, R23, R10, !P4 ;  /* 0x0000000a170f7207 */ /* 0x000fce0006000000 */
.L_x_26:
[----:B------:R-:W-:Y:S05]  /*0c40*/  @!P0 BRA `(.L_x_25) ;  /* 0x0000000000948947 */ /* 0x000fea0003800000 */
[----:B------:R-:W-:-:S04]  /*0c50*/  VIADD R10, R17, UR5 ;  /* 0x00000005110a7c36 */ /* 0x000fc80008000000 */
[----:B------:R-:W-:-:S05]  /*0c60*/  IMAD.MOV R10, RZ, RZ, -R10 ;  /* 0x000000ffff0a7224 */ /* 0x000fca00078e0a0a */
[----:B------:R-:W-:-:S05]  /*0c70*/  PRMT R10, R10, 0x7710, RZ ;  /* 0x000077100a0a7816 */ /* 0x000fca00000000ff */
[----:B------:R-:W-:-:S05]  /*0c80*/  IMAD.IADD R10, R19, 0x1, R10 ;  /* 0x00000001130a7824 */ /* 0x000fca00078e020a */
[C---:B------:R-:W-:Y:S02]  /*0c90*/  LOP3.LUT R11, R10.reuse, 0x3, RZ, 0xc0, !PT ;  /* 0x000000030a0b7812 */ /* 0x040fe400078ec0ff */
[----:B------:R-:W-:Y:S02]  /*0ca0*/  LOP3.LUT R19, R10, 0x1, RZ, 0xc0, !PT ;  /* 0x000000010a137812 */ /* 0x000fe400078ec0ff */
[----:B------:R-:W-:Y:S02]  /*0cb0*/  ISETP.NE.AND P0, PT, R11, 0x1, PT ;  /* 0x000000010b00780c */ /* 0x000fe40003f05270 */
[----:B------:R-:W-:-:S11]  /*0cc0*/  ISETP.NE.U32.AND P1, PT, R19, 0x1, PT ;  /* 0x000000011300780c */ /* 0x000fd60003f25070 */
[----:B------:R-:W-:-:S04]  /*0cd0*/  @P0 IMAD.WIDE R10, R23, 0x4, R4 ;  /* 0x00000004170a0825 */ /* 0x000fc800078e0204 */
[C---:B------:R-:W-:Y:S01]  /*0ce0*/  @P0 IMAD.WIDE R12, R23.reuse, 0x4, R2 ;  /* 0x00000004170c0825 */ /* 0x040fe200078e0202 */
[----:B------:R-:W2:Y:S04]  /*0cf0*/  @P0 LDG.E.CONSTANT R25, desc[UR6][R10.64+0x4] ;  /* 0x000004060a190981 */ /* 0x000ea8000c1e9900 */
[----:B------:R-:W3:Y:S01]  /*0d00*/  @P0 LDG.E.CONSTANT R21, desc[UR6][R12.64+0x4] ;  /* 0x000004060c150981 */ /* 0x000ee2000c1e9900 */
[C---:B------:R-:W-:Y:S02]  /*0d10*/  @P0 VIADD R19, R23.reuse, 0x1 ;  /* 0x0000000117130836 */ /* 0x040fe40000000000 */
[----:B------:R-:W-:Y:S01]  /*0d20*/  @P0 VIADD R23, R23, 0x2 ;  /* 0x0000000217170836 */ /* 0x000fe20000000000 */
[----:B------:R-:W4:Y:S04]  /*0d30*/  @P0 LDG.E.CONSTANT R20, desc[UR6][R10.64+0x8] ;  /* 0x000008060a140981 */ /* 0x000f28000c1e9900 */
[----:B------:R-:W4:Y:S01]  /*0d40*/  @P0 LDG.E.CONSTANT R22, desc[UR6][R12.64+0x8] ;  /* 0x000008060c160981 */ /* 0x000f22000c1e9900 */
[----:B------:R-:W-:-:S04]  /*0d50*/  @!P1 IMAD.WIDE R4, R23, 0x4, R4 ;  /* 0x0000000417049825 */ /* 0x000fc800078e0204 */
[C---:B------:R-:W-:Y:S02]  /*0d60*/  @!P1 IMAD.WIDE R2, R23.reuse, 0x4, R2 ;  /* 0x0000000417029825 */ /* 0x040fe400078e0202 */
[----:B------:R-:W4:Y:S04]  /*0d70*/  @!P1 LDG.E.CONSTANT R5, desc[UR6][R4.64+0x4] ;  /* 0x0000040604059981 */ /* 0x000f28000c1e9900 */
[----:B------:R0:W4:Y:S02]  /*0d80*/  @!P1 LDG.E.CONSTANT R3, desc[UR6][R2.64+0x4] ;  /* 0x0000040602039981 */ /* 0x000124000c1e9900 */
[----:B0-----:R-:W-:Y:S01]  /*0d90*/  @!P1 VIADD R2, R23, 0x1 ;  /* 0x0000000117029836 */ /* 0x001fe20000000000 */
[----:B--2--5:R-:W-:Y:S02]  /*0da0*/  @P0 FSETP.GT.AND P3, PT, R25, R8, PT ;  /* 0x000000081900020b */ /* 0x024fe40003f64000 */
[----:B---3--:R-:W-:-:S02]  /*0db0*/  @P0 FSETP.GEU.AND P4, PT, R21, R14, PT ;  /* 0x0000000e1500020b */ /* 0x008fc40003f8e000 */
[----:B------:R-:W-:Y:S02]  /*0dc0*/  @P0 FSEL R25, R25, R8, P3 ;  /* 0x0000000819190208 */ /* 0x000fe40001800000 */
[----:B------:R-:W-:Y:S02]  /*0dd0*/  @P0 FSEL R21, R21, R14, !P4 ;  /* 0x0000000e15150208 */ /* 0x000fe40006000000 */
[----:B----4-:R-:W-:Y:S02]  /*0de0*/  @P0 FSETP.GT.AND P5, PT, R20, R25, PT ;  /* 0x000000191400020b */ /* 0x010fe40003fa4000 */
[----:B------:R-:W-:Y:S02]  /*0df0*/  @P0 FSETP.GEU.AND P2, PT, R22, R21, PT ;  /* 0x000000151600020b */ /* 0x000fe40003f4e000 */
[----:B------:R-:W-:Y:S02]  /*0e00*/  @P0 SEL R10, R19, R0, P3 ;  /* 0x00000000130a0207 */ /* 0x000fe40001800000 */
[----:B------:R-:W-:-:S02]  /*0e10*/  @P0 FSEL R8, R20, R25, P5 ;  /* 0x0000001914080208 */ /* 0x000fc40002800000 */
[----:B------:R-:W-:Y:S02]  /*0e20*/  @P0 FSEL R14, R22, R21, !P2 ;  /* 0x00000015160e0208 */ /* 0x000fe40005000000 */
[----:B------:R-:W-:Y:S02]  /*0e30*/  @P0 SEL R4, R19, R15, !P4 ;  /* 0x0000000f13040207 */ /* 0x000fe40006000000 */
[----:B------:R-:W-:Y:S02]  /*0e40*/  @P0 SEL R0, R23, R10, P5 ;  /* 0x0000000a17000207 */ /* 0x000fe40002800000 */
[----:B------:R-:W-:Y:S02]  /*0e50*/  @!P1 FSETP.GT.AND P3, PT, R5, R8, PT ;  /* 0x000000080500920b */ /* 0x000fe40003f64000 */
[----:B------:R-:W-:Y:S02]  /*0e60*/  @!P1 FSETP.GEU.AND P4, PT, R3, R14, PT ;  /* 0x0000000e0300920b */ /* 0x000fe40003f8e000 */
[----:B------:R-:W-:-:S02]  /*0e70*/  @P0 SEL R15, R23, R4, !P2 ;  /* 0x00000004170f0207 */ /* 0x000fc40005000000 */
[C---:B------:R-:W-:Y:S02]  /*0e80*/  @!P1 SEL R0, R2.reuse, R0, P3 ;  /* 0x0000000002009207 */ /* 0x040fe40001800000 */
[----:B------:R-:W-:-:S07]  /*0e90*/  @!P1 SEL R15, R2, R15, !P4 ;  /* 0x0000000f020f9207 */ /* 0x000fce0006000000 */
.L_x_25:
[----:B------:R-:W0:Y:S01]  /*0ea0*/  LDC.64 R2, c[0x0][0x3a8] ;  /* 0x0000ea00ff027b82 */ /* 0x000e220000000a00 */
[----:B------:R-:W1:Y:S01]  /*0eb0*/  LDCU UR5, c[0x0][0x398] ;  /* 0x00007300ff0577ac */ /* 0x000e620008000800 */
[----:B------:R-:W-:Y:S02]  /*0ec0*/  IMAD.IADD R0, R0, 0x1, -R15 ;  /* 0x0000000100007824 */ /* 0x000fe400078e0a0f */
[----:B------:R-:W-:Y:S01]  /*0ed0*/  VIADD R16, R16, 0x1 ;  /* 0x0000000110107836 */ /* 0x000fe20000000000 */
[----:B------:R-:W-:Y:S01]  /*0ee0*/  UIADD3 UR4, UPT, UPT, UR4, 0x1, URZ ;  /* 0x0000000104047890 */ /* 0x000fe2000fffe0ff */
[----:B------:R-:W-:Y:S01]  /*0ef0*/  VIADD R17, R17, 0x1 ;  /* 0x0000000111117836 */ /* 0x000fe20000000000 */
[----:B------:R-:W-:-:S05]  /*0f00*/  I2FP.F32.S32 R5, R0 ;  /* 0x0000000000057245 */ /* 0x000fca0000201400 */
[----:B------:R-:W-:-:S05]  /*0f10*/  FMUL R5, R5, R18 ;  /* 0x0000001205057220 */ /* 0x000fca0000400000 */
[----:B------:R-:W-:Y:S01]  /*0f20*/  FMNMX.NAN R5, R5, 100, PT ;  /* 0x42c8000005057809 */ /* 0x000fe20003820000 */
[----:B-1----:R-:W-:-:S03]  /*0f30*/  IMAD R11, R9, UR5, R6 ;  /* 0x00000005090b7c24 */ /* 0x002fc6000f8e0206 */
[----:B------:R-:W-:Y:S01]  /*0f40*/  FMNMX.NAN R5, R5, -100, !PT ;  /* 0xc2c8000005057809 */ /* 0x000fe20007820000 */
[----:B------:R-:W-:Y:S02]  /*0f50*/  VIADD R6, R6, 0x1 ;  /* 0x0000000106067836 */ /* 0x000fe40000000000 */
[----:B0-----:R-:W-:-:S03]  /*0f60*/  IMAD.WIDE R2, R11, 0x4, R2 ;  /* 0x000000040b027825 */ /* 0x001fc600078e0202 */
[----:B------:R-:W-:Y:S02]  /*0f70*/  ISETP.GE.AND P0, PT, R6, UR5, PT ;  /* 0x0000000506007c0c */ /* 0x000fe4000bf06270 */
[----:B------:R0:W-:Y:S11]  /*0f80*/  STG.E desc[UR6][R2.64], R5 ;  /* 0x0000000502007986 */ /* 0x0001f6000c101906 */
[----:B------:R-:W-:Y:S05]  /*0f90*/  @!P0 BRA `(.L_x_27) ;  /* 0xfffffff000e08947 */ /* 0x000fea000383ffff */
[----:B------:R-:W-:Y:S05]  /*0fa0*/  EXIT ;  /* 0x000000000000794d */ /* 0x000fea0003800000 */
        .weak           $__internal_1_$__cuda_sm3x_div_rn_noftz_f32_slowpath
        .type           $__internal_1_$__cuda_sm3x_div_rn_noftz_f32_slowpath,@function
        .size           $__internal_1_$__cuda_sm3x_div_rn_noftz_f32_slowpath,(.L_x_38 - $__internal_1_$__cuda_sm3x_div_rn_noftz_f32_slowpath)
$__internal_1_$__cuda_sm3x_div_rn_noftz_f32_slowpath:
        /* <DEDUP_REMOVED lines=23> */
.L_x_28:
        /* <DEDUP_REMOVED lines=27> */
[CCC-:B------:R-:W-:Y:S01]  /*12d0*/  FFMA.RZ R4, R0.reuse, R10.reuse, R11.reuse ;  /* 0x0000000a00047223 */ /* 0x1c0fe2000000c00b */
[-CC-:B------:R-:W-:Y:S01]  /*12e0*/  FFMA.RM R5, R0, R10.reuse, R11.reuse ;  /* 0x0000000a00057223 */ /* 0x180fe2000000400b */
[C---:B------:R-:W-:Y:S02]  /*12f0*/  ISETP.NE.AND P2, PT, R12.reuse, RZ, PT ;  /* 0x000000ff0c00720c */ /* 0x040fe40003f45270 */
[----:B------:R-:W-:Y:S02]  /*1300*/  ISETP.NE.AND P1, PT, R12, RZ, PT ;  /* 0x000000ff0c00720c */ /* 0x000fe40003f25270 */
[----:B------:R-:W-:Y:S01]  /*1310*/  LOP3.LUT R8, R4, 0x7fffff, RZ, 0xc0, !PT ;  /* 0x007fffff04087812 */ /* 0x000fe200078ec0ff */
[----:B------:R-:W-:Y:S01]  /*1320*/  FFMA.RP R4, R0, R10, R11 ;  /* 0x0000000a00047223 */ /* 0x000fe2000000800b */
[----:B------:R-:W-:Y:S02]  /*1330*/  VIADD R11, R12, 0x20 ;  /* 0x000000200c0b7836 */ /* 0x000fe40000000000 */
[----:B------:R-:W-:Y:S01]  /*1340*/  LOP3.LUT R8, R8, 0x800000, RZ, 0xfc, !PT ;  /* 0x0080000008087812 */ /* 0x000fe200078efcff */
[----:B------:R-:W-:Y:S01]  /*1350*/  IMAD.MOV R0, RZ, RZ, -R12 ;  /* 0x000000ffff007224 */ /* 0x000fe200078e0a0c */
[----:B------:R-:W-:-:S02]  /*1360*/  FSETP.NEU.FTZ.AND P0, PT, R4, R5, PT ;  /* 0x000000050400720b */ /* 0x000fc40003f1d000 */
[----:B------:R-:W-:Y:S02]  /*1370*/  SHF.L.U32 R11, R8, R11, RZ ;  /* 0x0000000b080b7219 */ /* 0x000fe400000006ff */
[----:B------:R-:W-:Y:S02]  /*1380*/  SEL R5, R0, RZ, P2 ;  /* 0x000000ff00057207 */ /* 0x000fe40001000000 */
[----:B------:R-:W-:Y:S02]  /*1390*/  ISETP.NE.AND P1, PT, R11, RZ, P1 ;  /* 0x000000ff0b00720c */ /* 0x000fe40000f25270 */
[----:B------:R-:W-:Y:S02]  /*13a0*/  SHF.R.U32.HI R5, RZ, R5, R8 ;  /* 0x00000005ff057219 */ /* 0x000fe40000011608 */
[----:B------:R-:W-:Y:S02]  /*13b0*/  PLOP3.LUT P0, PT, P0, P1, PT, 0xf8, 0x8f ;  /* 0x00000000008f781c */ /* 0x000fe40000703f70 */
[----:B------:R-:W-:-:S02]  /*13c0*/  SHF.R.U32.HI R11, RZ, 0x1, R5 ;  /* 0x00000001ff0b7819 */ /* 0x000fc40000011605 */
[----:B------:R-:W-:-:S04]  /*13d0*/  SEL R0, RZ, 0x1, !P0 ;  /* 0x00000001ff007807 */ /* 0x000fc80004000000 */
[----:B------:R-:W-:-:S04]  /*13e0*/  LOP3.LUT R0, R0, 0x1, R11, 0xf8, !PT ;  /* 0x0000000100007812 */ /* 0x000fc800078ef80b */
[----:B------:R-:W-:-:S05]  /*13f0*/  LOP3.LUT R0, R0, R5, RZ, 0xc0, !PT ;  /* 0x0000000500007212 */ /* 0x000fca00078ec0ff */
[----:B------:R-:W-:-:S05]  /*1400*/  IMAD.IADD R0, R11, 0x1, R0 ;  /* 0x000000010b007824 */ /* 0x000fca00078e0200 */
[----:B------:R-:W-:Y:S01]  /*1410*/  LOP3.LUT R3, R0, R3, RZ, 0xfc, !PT ;  /* 0x0000000300037212 */ /* 0x000fe200078efcff */
[----:B------:R-:W-:Y:S06]  /*1420*/  BRA `(.L_x_35) ;  /* 0x0000000000347947 */ /* 0x000fec0003800000 */
.L_x_34:
[----:B------:R-:W-:-:S04]  /*1430*/  LOP3.LUT R3, R3, 0x80000000, RZ, 0xc0, !PT ;  /* 0x8000000003037812 */ /* 0x000fc800078ec0ff */
[----:B------:R-:W-:Y:S01]  /*1440*/  LOP3.LUT R3, R3, 0x7f800000, RZ, 0xfc, !PT ;  /* 0x7f80000003037812 */ /* 0x000fe200078efcff */
[----:B------:R-:W-:Y:S06]  /*1450*/  BRA `(.L_x_35) ;  /* 0x0000000000287947 */ /* 0x000fec0003800000 */
.L_x_33:
[----:B------:R-:W-:Y:S01]  /*1460*/  IMAD R3, R4, 0x800000, R3 ;  /* 0x0080000004037824 */ /* 0x000fe200078e0203 */
[----:B------:R-:W-:Y:S06]  /*1470*/  BRA `(.L_x_35) ;  /* 0x0000000000207947 */ /* 0x000fec0003800000 */
.L_x_32:
[----:B------:R-:W-:-:S04]  /*1480*/  LOP3.LUT R3, R8, 0x80000000, R3, 0x48, !PT ;  /* 0x8000000008037812 */ /* 0x000fc800078e4803 */
[----:B------:R-:W-:Y:S01]  /*1490*/  LOP3.LUT R3, R3, 0x7f800000, RZ, 0xfc, !PT ;  /* 0x7f80000003037812 */ /* 0x000fe200078efcff */
[----:B------:R-:W-:Y:S06]  /*14a0*/  BRA `(.L_x_35) ;  /* 0x0000000000147947 */ /* 0x000fec0003800000 */
.L_x_31:
[----:B------:R-:W-:Y:S01]  /*14b0*/  LOP3.LUT R3, R8, 0x80000000, R3, 0x48, !PT ;  /* 0x8000000008037812 */ /* 0x000fe200078e4803 */
[----:B------:R-:W-:Y:S06]  /*14c0*/  BRA `(.L_x_35) ;  /* 0x00000000000c7947 */ /* 0x000fec0003800000 */
.L_x_30:
[----:B------:R-:W0:Y:S01]  /*14d0*/  MUFU.RSQ R3, -QNAN ;  /* 0xffc0000000037908 */ /* 0x000e220000001400 */
[----:B------:R-:W-:Y:S05]  /*14e0*/  BRA `(.L_x_35) ;  /* 0x0000000000047947 */ /* 0x000fea0003800000 */
.L_x_29:
[----:B------:R-:W-:-:S07]  /*14f0*/  FADD.FTZ R3, R0, 100 ;  /* 0x42c8000000037421 */ /* 0x000fce0000010000 */
.L_x_35:
[----:B0-----:R-:W-:Y:S02]  /*1500*/  IMAD.MOV.U32 R18, RZ, RZ, R3 ;  /* 0x000000ffff127224 */ /* 0x001fe400078e0003 */
[----:B------:R-:W-:-:S04]  /*1510*/  IMAD.MOV.U32 R3, RZ, RZ, 0x0 ;  /* 0x00000000ff037424 */ /* 0x000fc800078e00ff */
[----:B------:R-:W-:Y:S05]  /*1520*/  RET.REL.NODEC R2 `(aroonosc_batch_f32) ;  /* 0xffffffe802b47950 */ /* 0x000fea0003c3ffff */
.L_x_36:
        /* <DEDUP_REMOVED lines=13> */
.L_x_38:


//--------------------- .nv.shared.reserved.0     --------------------------
	.section	.nv.shared.reserved.0,"aw",@nobits
	.weak		__nv_reservedSMEM_offset_0_alias
	.size		__nv_reservedSMEM_offset_0_alias, 0, 64
	.other		__nv_reservedSMEM_offset_0_alias,@"STO_CUDA_RESERVED_SHARED STV_DEFAULT"
__nv_reservedSMEM_offset_0_alias:
	.zero		0
	.zero		64


//--------------------- .nv.constant0.aroonosc_many_series_one_param_f32 --------------------------
	.section	.nv.constant0.aroonosc_many_series_one_param_f32,"a",@progbits
	.sectionflags	@""
	.align	4
.nv.constant0.aroonosc_many_series_one_param_f32:
	.zero		944


//--------------------- .nv.constant0.aroonosc_batch_f32 --------------------------
	.section	.nv.constant0.aroonosc_batch_f32,"a",@progbits
	.sectionflags	@""
	.align	4
.nv.constant0.aroonosc_batch_f32:
	.zero		944


//--------------------- SYMBOLS --------------------------

	.type		.nv.reservedSmem.offset0,@object
	.size		.nv.reservedSmem.offset0,0x4
